//
// Generated by NVIDIA NVVM Compiler
//
// Compiler Build ID: CL-36424714
// Cuda compilation tools, release 13.0, V13.0.88
// Based on NVVM 20.0.0
//

.version 9.0
.target sm_100
.address_size 64

	// .globl	_Z20step_multiple_threadPdS_ddddd
.func  (.param .align 16 .b8 func_retval0[16]) __internal_trig_reduction_slowpathd
(
	.param .b64 __internal_trig_reduction_slowpathd_param_0
)
;
.global .align 8 .b8 __cudart_i2opi_d[144] = {8, 93, 141, 31, 177, 95, 251, 107, 234, 146, 82, 138, 247, 57, 7, 61, 123, 241, 229, 235, 199, 186, 39, 117, 45, 234, 95, 158, 102, 63, 70, 79, 183, 9, 203, 39, 207, 126, 54, 109, 31, 109, 10, 90, 139, 17, 47, 239, 15, 152, 5, 222, 255, 151, 248, 31, 59, 40, 249, 189, 139, 95, 132, 156, 244, 57, 83, 131, 57, 214, 145, 57, 65, 126, 95, 180, 38, 112, 156, 233, 132, 68, 187, 46, 245, 53, 130, 232, 62, 167, 41, 177, 28, 235, 29, 254, 28, 146, 209, 9, 234, 46, 73, 6, 224, 210, 77, 66, 58, 110, 36, 183, 97, 197, 187, 222, 171, 99, 81, 254, 65, 144, 67, 60, 153, 149, 98, 219, 192, 221, 52, 245, 209, 87, 39, 252, 41, 21, 68, 78, 110, 131, 249, 162};
.global .align 16 .b8 __cudart_sin_cos_coeffs[128] = {70, 210, 176, 44, 241, 229, 90, 190, 146, 227, 172, 105, 227, 29, 199, 62, 161, 98, 219, 25, 160, 1, 42, 191, 24, 8, 17, 17, 17, 17, 129, 63, 84, 85, 85, 85, 85, 85, 197, 191, 0, 0, 0, 0, 0, 0, 0, 0, 0, 0, 0, 0, 0, 0, 0, 0, 100, 129, 253, 32, 131, 255, 168, 189, 40, 133, 239, 193, 167, 238, 33, 62, 217, 230, 6, 142, 79, 126, 146, 190, 233, 188, 221, 25, 160, 1, 250, 62, 71, 93, 193, 22, 108, 193, 86, 191, 81, 85, 85, 85, 85, 85, 165, 63, 0, 0, 0, 0, 0, 0, 224, 191, 0, 0, 0, 0, 0, 0, 240, 63};

.visible .entry _Z20step_multiple_threadPdS_ddddd(
	.param .u64 .ptr .align 1 _Z20step_multiple_threadPdS_ddddd_param_0,
	.param .u64 .ptr .align 1 _Z20step_multiple_threadPdS_ddddd_param_1,
	.param .f64 _Z20step_multiple_threadPdS_ddddd_param_2,
	.param .f64 _Z20step_multiple_threadPdS_ddddd_param_3,
	.param .f64 _Z20step_multiple_threadPdS_ddddd_param_4,
	.param .f64 _Z20step_multiple_threadPdS_ddddd_param_5,
	.param .f64 _Z20step_multiple_threadPdS_ddddd_param_6
)
{
	.reg .pred 	%p<23>;
	.reg .b32 	%r<47>;
	.reg .b64 	%rd<21>;
	.reg .b64 	%fd<176>;

	ld.param.u64 	%rd3, [_Z20step_multiple_threadPdS_ddddd_param_0];
	ld.param.u64 	%rd4, [_Z20step_multiple_threadPdS_ddddd_param_1];
	ld.param.f64 	%fd34, [_Z20step_multiple_threadPdS_ddddd_param_2];
	ld.param.f64 	%fd35, [_Z20step_multiple_threadPdS_ddddd_param_3];
	ld.param.f64 	%fd36, [_Z20step_multiple_threadPdS_ddddd_param_4];
	ld.param.f64 	%fd37, [_Z20step_multiple_threadPdS_ddddd_param_5];
	ld.param.f64 	%fd38, [_Z20step_multiple_threadPdS_ddddd_param_6];
	cvta.to.global.u64 	%rd1, %rd4;
	cvta.to.global.u64 	%rd2, %rd3;
	mov.u32 	%r18, %ctaid.x;
	mov.u32 	%r19, %ntid.x;
	mov.u32 	%r20, %tid.x;
	mad.lo.s32 	%r17, %r18, %r19, %r20;
	setp.gt.s32 	%p1, %r17, 1;
	@%p1 bra 	$L__BB0_5;
	setp.eq.s32 	%p5, %r17, 0;
	@%p5 bra 	$L__BB0_10;
	setp.eq.s32 	%p6, %r17, 1;
	@%p6 bra 	$L__BB0_3;
	bra.uni 	$L__BB0_29;
$L__BB0_3:
	ld.global.f64 	%fd10, [%rd2+8];
	ld.global.f64 	%fd11, [%rd2+16];
	ld.global.f64 	%fd109, [%rd2+32];
	add.f64 	%fd12, %fd109, 0d4012D97C7F3321D2;
	abs.f64 	%fd13, %fd12;
	setp.neu.f64 	%p15, %fd13, 0d7FF0000000000000;
	@%p15 bra 	$L__BB0_16;
	mov.f64 	%fd115, 0d0000000000000000;
	mul.rn.f64 	%fd173, %fd12, %fd115;
	mov.b32 	%r44, 1;
	bra.uni 	$L__BB0_19;
$L__BB0_5:
	setp.eq.s32 	%p2, %r17, 2;
	@%p2 bra 	$L__BB0_20;
	setp.eq.s32 	%p3, %r17, 3;
	@%p3 bra 	$L__BB0_25;
	setp.eq.s32 	%p4, %r17, 4;
	@%p4 bra 	$L__BB0_8;
	bra.uni 	$L__BB0_29;
$L__BB0_8:
	ld.global.f64 	%fd26, [%rd2+32];
	ld.global.f64 	%fd27, [%rd2+16];
	add.f64 	%fd28, %fd26, 0d4012D97C7F3321D2;
	abs.f64 	%fd29, %fd28;
	setp.neu.f64 	%p7, %fd29, 0d7FF0000000000000;
	@%p7 bra 	$L__BB0_26;
	mov.f64 	%fd44, 0d0000000000000000;
	mul.rn.f64 	%fd175, %fd28, %fd44;
	mov.b32 	%r46, 0;
	bra.uni 	$L__BB0_28;
$L__BB0_10:
	ld.global.f64 	%fd1, [%rd2];
	ld.global.f64 	%fd2, [%rd2+16];
	ld.global.f64 	%fd139, [%rd2+24];
	mov.f64 	%fd140, 0d4012D97C7F3321D2;
	sub.f64 	%fd3, %fd140, %fd139;
	abs.f64 	%fd4, %fd3;
	setp.neu.f64 	%p19, %fd4, 0d7FF0000000000000;
	@%p19 bra 	$L__BB0_12;
	mov.f64 	%fd146, 0d0000000000000000;
	mul.rn.f64 	%fd171, %fd3, %fd146;
	mov.b32 	%r42, 1;
	bra.uni 	$L__BB0_15;
$L__BB0_12:
	mul.f64 	%fd141, %fd3, 0d3FE45F306DC9C883;
	cvt.rni.s32.f64 	%r41, %fd141;
	cvt.rn.f64.s32 	%fd142, %r41;
	fma.rn.f64 	%fd143, %fd142, 0dBFF921FB54442D18, %fd3;
	fma.rn.f64 	%fd144, %fd142, 0dBC91A62633145C00, %fd143;
	fma.rn.f64 	%fd171, %fd142, 0dB97B839A252049C0, %fd144;
	setp.ltu.f64 	%p20, %fd4, 0d41E0000000000000;
	@%p20 bra 	$L__BB0_14;
	{ // callseq 3, 0
	.param .b64 param0;
	st.param.f64 	[param0], %fd3;
	.param .align 16 .b8 retval0[16];
	call.uni (retval0), 
	__internal_trig_reduction_slowpathd, 
	(
	param0
	);
	ld.param.f64 	%fd171, [retval0];
	ld.param.b32 	%r41, [retval0+8];
	} // callseq 3
$L__BB0_14:
	add.s32 	%r42, %r41, 1;
$L__BB0_15:
	shl.b32 	%r38, %r42, 6;
	cvt.u64.u32 	%rd17, %r38;
	and.b64  	%rd18, %rd17, 64;
	mov.u64 	%rd19, __cudart_sin_cos_coeffs;
	add.s64 	%rd20, %rd19, %rd18;
	mul.rn.f64 	%fd147, %fd171, %fd171;
	and.b32  	%r39, %r42, 1;
	setp.eq.b32 	%p21, %r39, 1;
	selp.f64 	%fd148, 0dBDA8FF8320FD8164, 0d3DE5DB65F9785EBA, %p21;
	ld.global.nc.v2.f64 	{%fd149, %fd150}, [%rd20];
	fma.rn.f64 	%fd151, %fd148, %fd147, %fd149;
	fma.rn.f64 	%fd152, %fd151, %fd147, %fd150;
	ld.global.nc.v2.f64 	{%fd153, %fd154}, [%rd20+16];
	fma.rn.f64 	%fd155, %fd152, %fd147, %fd153;
	fma.rn.f64 	%fd156, %fd155, %fd147, %fd154;
	ld.global.nc.v2.f64 	{%fd157, %fd158}, [%rd20+32];
	fma.rn.f64 	%fd159, %fd156, %fd147, %fd157;
	fma.rn.f64 	%fd160, %fd159, %fd147, %fd158;
	fma.rn.f64 	%fd161, %fd160, %fd171, %fd171;
	fma.rn.f64 	%fd162, %fd160, %fd147, 0d3FF0000000000000;
	selp.f64 	%fd163, %fd162, %fd161, %p21;
	and.b32  	%r40, %r42, 2;
	setp.eq.s32 	%p22, %r40, 0;
	mov.f64 	%fd164, 0d0000000000000000;
	sub.f64 	%fd165, %fd164, %fd163;
	selp.f64 	%fd166, %fd163, %fd165, %p22;
	fma.rn.f64 	%fd167, %fd2, %fd166, %fd1;
	sub.f64 	%fd168, %fd167, %fd34;
	fma.rn.f64 	%fd169, %fd168, 0dBF747AE147AE147B, %fd1;
	st.global.f64 	[%rd1], %fd169;
	bra.uni 	$L__BB0_29;
$L__BB0_16:
	mul.f64 	%fd110, %fd12, 0d3FE45F306DC9C883;
	cvt.rni.s32.f64 	%r43, %fd110;
	cvt.rn.f64.s32 	%fd111, %r43;
	fma.rn.f64 	%fd112, %fd111, 0dBFF921FB54442D18, %fd12;
	fma.rn.f64 	%fd113, %fd111, 0dBC91A62633145C00, %fd112;
	fma.rn.f64 	%fd173, %fd111, 0dB97B839A252049C0, %fd113;
	setp.ltu.f64 	%p16, %fd13, 0d41E0000000000000;
	@%p16 bra 	$L__BB0_18;
	{ // callseq 2, 0
	.param .b64 param0;
	st.param.f64 	[param0], %fd12;
	.param .align 16 .b8 retval0[16];
	call.uni (retval0), 
	__internal_trig_reduction_slowpathd, 
	(
	param0
	);
	ld.param.f64 	%fd173, [retval0];
	ld.param.b32 	%r43, [retval0+8];
	} // callseq 2
$L__BB0_18:
	add.s32 	%r44, %r43, 1;
$L__BB0_19:
	shl.b32 	%r33, %r44, 6;
	cvt.u64.u32 	%rd13, %r33;
	and.b64  	%rd14, %rd13, 64;
	mov.u64 	%rd15, __cudart_sin_cos_coeffs;
	add.s64 	%rd16, %rd15, %rd14;
	mul.rn.f64 	%fd116, %fd173, %fd173;
	and.b32  	%r34, %r44, 1;
	setp.eq.b32 	%p17, %r34, 1;
	selp.f64 	%fd117, 0dBDA8FF8320FD8164, 0d3DE5DB65F9785EBA, %p17;
	ld.global.nc.v2.f64 	{%fd118, %fd119}, [%rd16];
	fma.rn.f64 	%fd120, %fd117, %fd116, %fd118;
	fma.rn.f64 	%fd121, %fd120, %fd116, %fd119;
	ld.global.nc.v2.f64 	{%fd122, %fd123}, [%rd16+16];
	fma.rn.f64 	%fd124, %fd121, %fd116, %fd122;
	fma.rn.f64 	%fd125, %fd124, %fd116, %fd123;
	ld.global.nc.v2.f64 	{%fd126, %fd127}, [%rd16+32];
	fma.rn.f64 	%fd128, %fd125, %fd116, %fd126;
	fma.rn.f64 	%fd129, %fd128, %fd116, %fd127;
	fma.rn.f64 	%fd130, %fd129, %fd173, %fd173;
	fma.rn.f64 	%fd131, %fd129, %fd116, 0d3FF0000000000000;
	selp.f64 	%fd132, %fd131, %fd130, %p17;
	and.b32  	%r35, %r44, 2;
	setp.eq.s32 	%p18, %r35, 0;
	mov.f64 	%fd133, 0d0000000000000000;
	sub.f64 	%fd134, %fd133, %fd132;
	selp.f64 	%fd135, %fd132, %fd134, %p18;
	fma.rn.f64 	%fd136, %fd11, %fd135, %fd10;
	sub.f64 	%fd137, %fd136, %fd36;
	fma.rn.f64 	%fd138, %fd137, 0dBF747AE147AE147B, %fd10;
	st.global.f64 	[%rd1+8], %fd138;
	bra.uni 	$L__BB0_29;
$L__BB0_20:
	ld.global.f64 	%fd19, [%rd2+16];
	ld.global.f64 	%fd78, [%rd2+24];
	mov.f64 	%fd79, 0d4012D97C7F3321D2;
	sub.f64 	%fd20, %fd79, %fd78;
	abs.f64 	%fd21, %fd20;
	setp.neu.f64 	%p11, %fd21, 0d7FF0000000000000;
	@%p11 bra 	$L__BB0_22;
	mov.f64 	%fd85, 0d0000000000000000;
	mul.rn.f64 	%fd174, %fd20, %fd85;
	mov.b32 	%r45, 0;
	bra.uni 	$L__BB0_24;
$L__BB0_22:
	mul.f64 	%fd80, %fd20, 0d3FE45F306DC9C883;
	cvt.rni.s32.f64 	%r45, %fd80;
	cvt.rn.f64.s32 	%fd81, %r45;
	fma.rn.f64 	%fd82, %fd81, 0dBFF921FB54442D18, %fd20;
	fma.rn.f64 	%fd83, %fd81, 0dBC91A62633145C00, %fd82;
	fma.rn.f64 	%fd174, %fd81, 0dB97B839A252049C0, %fd83;
	setp.ltu.f64 	%p12, %fd21, 0d41E0000000000000;
	@%p12 bra 	$L__BB0_24;
	{ // callseq 1, 0
	.param .b64 param0;
	st.param.f64 	[param0], %fd20;
	.param .align 16 .b8 retval0[16];
	call.uni (retval0), 
	__internal_trig_reduction_slowpathd, 
	(
	param0
	);
	ld.param.f64 	%fd174, [retval0];
	ld.param.b32 	%r45, [retval0+8];
	} // callseq 1
$L__BB0_24:
	shl.b32 	%r28, %r45, 6;
	cvt.u64.u32 	%rd9, %r28;
	and.b64  	%rd10, %rd9, 64;
	mov.u64 	%rd11, __cudart_sin_cos_coeffs;
	add.s64 	%rd12, %rd11, %rd10;
	mul.rn.f64 	%fd86, %fd174, %fd174;
	and.b32  	%r29, %r45, 1;
	setp.eq.b32 	%p13, %r29, 1;
	selp.f64 	%fd87, 0dBDA8FF8320FD8164, 0d3DE5DB65F9785EBA, %p13;
	ld.global.nc.v2.f64 	{%fd88, %fd89}, [%rd12];
	fma.rn.f64 	%fd90, %fd87, %fd86, %fd88;
	fma.rn.f64 	%fd91, %fd90, %fd86, %fd89;
	ld.global.nc.v2.f64 	{%fd92, %fd93}, [%rd12+16];
	fma.rn.f64 	%fd94, %fd91, %fd86, %fd92;
	fma.rn.f64 	%fd95, %fd94, %fd86, %fd93;
	ld.global.nc.v2.f64 	{%fd96, %fd97}, [%rd12+32];
	fma.rn.f64 	%fd98, %fd95, %fd86, %fd96;
	fma.rn.f64 	%fd99, %fd98, %fd86, %fd97;
	fma.rn.f64 	%fd100, %fd99, %fd174, %fd174;
	fma.rn.f64 	%fd101, %fd99, %fd86, 0d3FF0000000000000;
	selp.f64 	%fd102, %fd101, %fd100, %p13;
	and.b32  	%r30, %r45, 2;
	setp.eq.s32 	%p14, %r30, 0;
	mov.f64 	%fd103, 0d0000000000000000;
	sub.f64 	%fd104, %fd103, %fd102;
	selp.f64 	%fd105, %fd102, %fd104, %p14;
	fma.rn.f64 	%fd106, %fd19, %fd105, %fd19;
	sub.f64 	%fd107, %fd106, %fd35;
	fma.rn.f64 	%fd108, %fd107, 0dBF747AE147AE147B, %fd19;
	st.global.f64 	[%rd1+16], %fd108;
	bra.uni 	$L__BB0_29;
$L__BB0_25:
	ld.global.f64 	%fd68, [%rd2+24];
	ld.global.f64 	%fd69, [%rd2+32];
	add.f64 	%fd70, %fd68, %fd69;
	ld.global.f64 	%fd71, [%rd2+16];
	ld.global.f64 	%fd72, [%rd2+8];
	ld.global.f64 	%fd73, [%rd2];
	sub.f64 	%fd74, %fd72, %fd73;
	fma.rn.f64 	%fd75, %fd70, %fd71, %fd74;
	sub.f64 	%fd76, %fd75, %fd38;
	fma.rn.f64 	%fd77, %fd76, 0dBF747AE147AE147B, %fd68;
	st.global.f64 	[%rd1+24], %fd77;
	bra.uni 	$L__BB0_29;
$L__BB0_26:
	mul.f64 	%fd39, %fd28, 0d3FE45F306DC9C883;
	cvt.rni.s32.f64 	%r46, %fd39;
	cvt.rn.f64.s32 	%fd40, %r46;
	fma.rn.f64 	%fd41, %fd40, 0dBFF921FB54442D18, %fd28;
	fma.rn.f64 	%fd42, %fd40, 0dBC91A62633145C00, %fd41;
	fma.rn.f64 	%fd175, %fd40, 0dB97B839A252049C0, %fd42;
	setp.ltu.f64 	%p8, %fd29, 0d41E0000000000000;
	@%p8 bra 	$L__BB0_28;
	{ // callseq 0, 0
	.param .b64 param0;
	st.param.f64 	[param0], %fd28;
	.param .align 16 .b8 retval0[16];
	call.uni (retval0), 
	__internal_trig_reduction_slowpathd, 
	(
	param0
	);
	ld.param.f64 	%fd175, [retval0];
	ld.param.b32 	%r46, [retval0+8];
	} // callseq 0
$L__BB0_28:
	shl.b32 	%r23, %r46, 6;
	cvt.u64.u32 	%rd5, %r23;
	and.b64  	%rd6, %rd5, 64;
	mov.u64 	%rd7, __cudart_sin_cos_coeffs;
	add.s64 	%rd8, %rd7, %rd6;
	mul.rn.f64 	%fd45, %fd175, %fd175;
	and.b32  	%r24, %r46, 1;
	setp.eq.b32 	%p9, %r24, 1;
	selp.f64 	%fd46, 0dBDA8FF8320FD8164, 0d3DE5DB65F9785EBA, %p9;
	ld.global.nc.v2.f64 	{%fd47, %fd48}, [%rd8];
	fma.rn.f64 	%fd49, %fd46, %fd45, %fd47;
	fma.rn.f64 	%fd50, %fd49, %fd45, %fd48;
	ld.global.nc.v2.f64 	{%fd51, %fd52}, [%rd8+16];
	fma.rn.f64 	%fd53, %fd50, %fd45, %fd51;
	fma.rn.f64 	%fd54, %fd53, %fd45, %fd52;
	ld.global.nc.v2.f64 	{%fd55, %fd56}, [%rd8+32];
	fma.rn.f64 	%fd57, %fd54, %fd45, %fd55;
	fma.rn.f64 	%fd58, %fd57, %fd45, %fd56;
	fma.rn.f64 	%fd59, %fd58, %fd175, %fd175;
	fma.rn.f64 	%fd60, %fd58, %fd45, 0d3FF0000000000000;
	selp.f64 	%fd61, %fd60, %fd59, %p9;
	and.b32  	%r25, %r46, 2;
	setp.eq.s32 	%p10, %r25, 0;
	mov.f64 	%fd62, 0d0000000000000000;
	sub.f64 	%fd63, %fd62, %fd61;
	selp.f64 	%fd64, %fd61, %fd63, %p10;
	fma.rn.f64 	%fd65, %fd27, %fd64, %fd27;
	sub.f64 	%fd66, %fd65, %fd37;
	fma.rn.f64 	%fd67, %fd66, 0dBF747AE147AE147B, %fd26;
	st.global.f64 	[%rd1+32], %fd67;
$L__BB0_29:
	ret;

}
	// .globl	_Z18step_single_threadPdS_ddddd
.visible .entry _Z18step_single_threadPdS_ddddd(
	.param .u64 .ptr .align 1 _Z18step_single_threadPdS_ddddd_param_0,
	.param .u64 .ptr .align 1 _Z18step_single_threadPdS_ddddd_param_1,
	.param .f64 _Z18step_single_threadPdS_ddddd_param_2,
	.param .f64 _Z18step_single_threadPdS_ddddd_param_3,
	.param .f64 _Z18step_single_threadPdS_ddddd_param_4,
	.param .f64 _Z18step_single_threadPdS_ddddd_param_5,
	.param .f64 _Z18step_single_threadPdS_ddddd_param_6
)
{
	.reg .pred 	%p<17>;
	.reg .b32 	%r<43>;
	.reg .b64 	%rd<21>;
	.reg .b64 	%fd<179>;

	ld.param.u64 	%rd3, [_Z18step_single_threadPdS_ddddd_param_0];
	ld.param.u64 	%rd4, [_Z18step_single_threadPdS_ddddd_param_1];
	ld.param.f64 	%fd35, [_Z18step_single_threadPdS_ddddd_param_3];
	ld.param.f64 	%fd36, [_Z18step_single_threadPdS_ddddd_param_4];
	ld.param.f64 	%fd37, [_Z18step_single_threadPdS_ddddd_param_5];
	ld.param.f64 	%fd38, [_Z18step_single_threadPdS_ddddd_param_6];
	cvta.to.global.u64 	%rd1, %rd4;
	cvta.to.global.u64 	%rd2, %rd3;
	ld.global.f64 	%fd1, [%rd2];
	ld.global.f64 	%fd2, [%rd2+16];
	ld.global.f64 	%fd39, [%rd2+24];
	mov.f64 	%fd40, 0d4012D97C7F3321D2;
	sub.f64 	%fd3, %fd40, %fd39;
	abs.f64 	%fd4, %fd3;
	setp.neu.f64 	%p1, %fd4, 0d7FF0000000000000;
	@%p1 bra 	$L__BB1_2;
	mov.f64 	%fd46, 0d0000000000000000;
	mul.rn.f64 	%fd174, %fd3, %fd46;
	mov.b32 	%r38, 1;
	bra.uni 	$L__BB1_5;
$L__BB1_2:
	mul.f64 	%fd41, %fd3, 0d3FE45F306DC9C883;
	cvt.rni.s32.f64 	%r37, %fd41;
	cvt.rn.f64.s32 	%fd42, %r37;
	fma.rn.f64 	%fd43, %fd42, 0dBFF921FB54442D18, %fd3;
	fma.rn.f64 	%fd44, %fd42, 0dBC91A62633145C00, %fd43;
	fma.rn.f64 	%fd174, %fd42, 0dB97B839A252049C0, %fd44;
	setp.ltu.f64 	%p2, %fd4, 0d41E0000000000000;
	@%p2 bra 	$L__BB1_4;
	{ // callseq 4, 0
	.param .b64 param0;
	st.param.f64 	[param0], %fd3;
	.param .align 16 .b8 retval0[16];
	call.uni (retval0), 
	__internal_trig_reduction_slowpathd, 
	(
	param0
	);
	ld.param.f64 	%fd174, [retval0];
	ld.param.b32 	%r37, [retval0+8];
	} // callseq 4
$L__BB1_4:
	add.s32 	%r38, %r37, 1;
$L__BB1_5:
	ld.param.f64 	%fd172, [_Z18step_single_threadPdS_ddddd_param_2];
	shl.b32 	%r19, %r38, 6;
	cvt.u64.u32 	%rd5, %r19;
	and.b64  	%rd6, %rd5, 64;
	mov.u64 	%rd7, __cudart_sin_cos_coeffs;
	add.s64 	%rd8, %rd7, %rd6;
	mul.rn.f64 	%fd47, %fd174, %fd174;
	and.b32  	%r20, %r38, 1;
	setp.eq.b32 	%p3, %r20, 1;
	selp.f64 	%fd48, 0dBDA8FF8320FD8164, 0d3DE5DB65F9785EBA, %p3;
	ld.global.nc.v2.f64 	{%fd49, %fd50}, [%rd8];
	fma.rn.f64 	%fd51, %fd48, %fd47, %fd49;
	fma.rn.f64 	%fd52, %fd51, %fd47, %fd50;
	ld.global.nc.v2.f64 	{%fd53, %fd54}, [%rd8+16];
	fma.rn.f64 	%fd55, %fd52, %fd47, %fd53;
	fma.rn.f64 	%fd56, %fd55, %fd47, %fd54;
	ld.global.nc.v2.f64 	{%fd57, %fd58}, [%rd8+32];
	fma.rn.f64 	%fd59, %fd56, %fd47, %fd57;
	fma.rn.f64 	%fd60, %fd59, %fd47, %fd58;
	fma.rn.f64 	%fd61, %fd60, %fd174, %fd174;
	fma.rn.f64 	%fd62, %fd60, %fd47, 0d3FF0000000000000;
	selp.f64 	%fd63, %fd62, %fd61, %p3;
	and.b32  	%r21, %r38, 2;
	setp.eq.s32 	%p4, %r21, 0;
	mov.f64 	%fd64, 0d0000000000000000;
	sub.f64 	%fd65, %fd64, %fd63;
	selp.f64 	%fd66, %fd63, %fd65, %p4;
	fma.rn.f64 	%fd67, %fd2, %fd66, %fd1;
	sub.f64 	%fd68, %fd67, %fd172;
	fma.rn.f64 	%fd69, %fd68, 0dBF747AE147AE147B, %fd1;
	st.global.f64 	[%rd1], %fd69;
	ld.global.f64 	%fd10, [%rd2+8];
	ld.global.f64 	%fd11, [%rd2+16];
	ld.global.f64 	%fd70, [%rd2+32];
	add.f64 	%fd12, %fd70, 0d4012D97C7F3321D2;
	abs.f64 	%fd13, %fd12;
	setp.neu.f64 	%p5, %fd13, 0d7FF0000000000000;
	@%p5 bra 	$L__BB1_7;
	mov.f64 	%fd76, 0d0000000000000000;
	mul.rn.f64 	%fd176, %fd12, %fd76;
	mov.b32 	%r40, 1;
	bra.uni 	$L__BB1_10;
$L__BB1_7:
	mul.f64 	%fd71, %fd12, 0d3FE45F306DC9C883;
	cvt.rni.s32.f64 	%r39, %fd71;
	cvt.rn.f64.s32 	%fd72, %r39;
	fma.rn.f64 	%fd73, %fd72, 0dBFF921FB54442D18, %fd12;
	fma.rn.f64 	%fd74, %fd72, 0dBC91A62633145C00, %fd73;
	fma.rn.f64 	%fd176, %fd72, 0dB97B839A252049C0, %fd74;
	setp.ltu.f64 	%p6, %fd13, 0d41E0000000000000;
	@%p6 bra 	$L__BB1_9;
	{ // callseq 5, 0
	.param .b64 param0;
	st.param.f64 	[param0], %fd12;
	.param .align 16 .b8 retval0[16];
	call.uni (retval0), 
	__internal_trig_reduction_slowpathd, 
	(
	param0
	);
	ld.param.f64 	%fd176, [retval0];
	ld.param.b32 	%r39, [retval0+8];
	} // callseq 5
$L__BB1_9:
	add.s32 	%r40, %r39, 1;
$L__BB1_10:
	shl.b32 	%r24, %r40, 6;
	cvt.u64.u32 	%rd9, %r24;
	and.b64  	%rd10, %rd9, 64;
	mov.u64 	%rd11, __cudart_sin_cos_coeffs;
	add.s64 	%rd12, %rd11, %rd10;
	mul.rn.f64 	%fd77, %fd176, %fd176;
	and.b32  	%r25, %r40, 1;
	setp.eq.b32 	%p7, %r25, 1;
	selp.f64 	%fd78, 0dBDA8FF8320FD8164, 0d3DE5DB65F9785EBA, %p7;
	ld.global.nc.v2.f64 	{%fd79, %fd80}, [%rd12];
	fma.rn.f64 	%fd81, %fd78, %fd77, %fd79;
	fma.rn.f64 	%fd82, %fd81, %fd77, %fd80;
	ld.global.nc.v2.f64 	{%fd83, %fd84}, [%rd12+16];
	fma.rn.f64 	%fd85, %fd82, %fd77, %fd83;
	fma.rn.f64 	%fd86, %fd85, %fd77, %fd84;
	ld.global.nc.v2.f64 	{%fd87, %fd88}, [%rd12+32];
	fma.rn.f64 	%fd89, %fd86, %fd77, %fd87;
	fma.rn.f64 	%fd90, %fd89, %fd77, %fd88;
	fma.rn.f64 	%fd91, %fd90, %fd176, %fd176;
	fma.rn.f64 	%fd92, %fd90, %fd77, 0d3FF0000000000000;
	selp.f64 	%fd93, %fd92, %fd91, %p7;
	and.b32  	%r26, %r40, 2;
	setp.eq.s32 	%p8, %r26, 0;
	mov.f64 	%fd94, 0d0000000000000000;
	sub.f64 	%fd95, %fd94, %fd93;
	selp.f64 	%fd96, %fd93, %fd95, %p8;
	fma.rn.f64 	%fd97, %fd11, %fd96, %fd10;
	sub.f64 	%fd98, %fd97, %fd36;
	fma.rn.f64 	%fd99, %fd98, 0dBF747AE147AE147B, %fd10;
	st.global.f64 	[%rd1+8], %fd99;
	ld.global.f64 	%fd19, [%rd2+16];
	ld.global.f64 	%fd100, [%rd2+24];
	mov.f64 	%fd101, 0d4012D97C7F3321D2;
	sub.f64 	%fd20, %fd101, %fd100;
	abs.f64 	%fd21, %fd20;
	setp.neu.f64 	%p9, %fd21, 0d7FF0000000000000;
	@%p9 bra 	$L__BB1_12;
	mov.f64 	%fd107, 0d0000000000000000;
	mul.rn.f64 	%fd177, %fd20, %fd107;
	mov.b32 	%r41, 0;
	bra.uni 	$L__BB1_14;
$L__BB1_12:
	mul.f64 	%fd102, %fd20, 0d3FE45F306DC9C883;
	cvt.rni.s32.f64 	%r41, %fd102;
	cvt.rn.f64.s32 	%fd103, %r41;
	fma.rn.f64 	%fd104, %fd103, 0dBFF921FB54442D18, %fd20;
	fma.rn.f64 	%fd105, %fd103, 0dBC91A62633145C00, %fd104;
	fma.rn.f64 	%fd177, %fd103, 0dB97B839A252049C0, %fd105;
	setp.ltu.f64 	%p10, %fd21, 0d41E0000000000000;
	@%p10 bra 	$L__BB1_14;
	{ // callseq 6, 0
	.param .b64 param0;
	st.param.f64 	[param0], %fd20;
	.param .align 16 .b8 retval0[16];
	call.uni (retval0), 
	__internal_trig_reduction_slowpathd, 
	(
	param0
	);
	ld.param.f64 	%fd177, [retval0];
	ld.param.b32 	%r41, [retval0+8];
	} // callseq 6
$L__BB1_14:
	shl.b32 	%r29, %r41, 6;
	cvt.u64.u32 	%rd13, %r29;
	and.b64  	%rd14, %rd13, 64;
	add.s64 	%rd16, %rd11, %rd14;
	mul.rn.f64 	%fd108, %fd177, %fd177;
	and.b32  	%r30, %r41, 1;
	setp.eq.b32 	%p11, %r30, 1;
	selp.f64 	%fd109, 0dBDA8FF8320FD8164, 0d3DE5DB65F9785EBA, %p11;
	ld.global.nc.v2.f64 	{%fd110, %fd111}, [%rd16];
	fma.rn.f64 	%fd112, %fd109, %fd108, %fd110;
	fma.rn.f64 	%fd113, %fd112, %fd108, %fd111;
	ld.global.nc.v2.f64 	{%fd114, %fd115}, [%rd16+16];
	fma.rn.f64 	%fd116, %fd113, %fd108, %fd114;
	fma.rn.f64 	%fd117, %fd116, %fd108, %fd115;
	ld.global.nc.v2.f64 	{%fd118, %fd119}, [%rd16+32];
	fma.rn.f64 	%fd120, %fd117, %fd108, %fd118;
	fma.rn.f64 	%fd121, %fd120, %fd108, %fd119;
	fma.rn.f64 	%fd122, %fd121, %fd177, %fd177;
	fma.rn.f64 	%fd123, %fd121, %fd108, 0d3FF0000000000000;
	selp.f64 	%fd124, %fd123, %fd122, %p11;
	and.b32  	%r31, %r41, 2;
	setp.eq.s32 	%p12, %r31, 0;
	mov.f64 	%fd125, 0d0000000000000000;
	sub.f64 	%fd126, %fd125, %fd124;
	selp.f64 	%fd127, %fd124, %fd126, %p12;
	fma.rn.f64 	%fd128, %fd19, %fd127, %fd19;
	sub.f64 	%fd129, %fd128, %fd35;
	mul.f64 	%fd130, %fd129, 0d3F747AE147AE147B;
	sub.f64 	%fd131, %fd19, %fd130;
	st.global.f64 	[%rd1+16], %fd131;
	ld.global.f64 	%fd132, [%rd2+24];
	ld.global.f64 	%fd133, [%rd2+32];
	add.f64 	%fd134, %fd132, %fd133;
	ld.global.f64 	%fd135, [%rd2+16];
	ld.global.f64 	%fd136, [%rd2+8];
	ld.global.f64 	%fd137, [%rd2];
	sub.f64 	%fd138, %fd136, %fd137;
	fma.rn.f64 	%fd139, %fd134, %fd135, %fd138;
	sub.f64 	%fd140, %fd139, %fd38;
	mul.f64 	%fd141, %fd140, 0d3F747AE147AE147B;
	sub.f64 	%fd142, %fd132, %fd141;
	st.global.f64 	[%rd1+24], %fd142;
	ld.global.f64 	%fd26, [%rd2+32];
	ld.global.f64 	%fd27, [%rd2+16];
	add.f64 	%fd28, %fd26, 0d4012D97C7F3321D2;
	abs.f64 	%fd29, %fd28;
	setp.neu.f64 	%p13, %fd29, 0d7FF0000000000000;
	@%p13 bra 	$L__BB1_16;
	mov.f64 	%fd148, 0d0000000000000000;
	mul.rn.f64 	%fd178, %fd28, %fd148;
	mov.b32 	%r42, 0;
	bra.uni 	$L__BB1_18;
$L__BB1_16:
	mul.f64 	%fd143, %fd28, 0d3FE45F306DC9C883;
	cvt.rni.s32.f64 	%r42, %fd143;
	cvt.rn.f64.s32 	%fd144, %r42;
	fma.rn.f64 	%fd145, %fd144, 0dBFF921FB54442D18, %fd28;
	fma.rn.f64 	%fd146, %fd144, 0dBC91A62633145C00, %fd145;
	fma.rn.f64 	%fd178, %fd144, 0dB97B839A252049C0, %fd146;
	setp.ltu.f64 	%p14, %fd29, 0d41E0000000000000;
	@%p14 bra 	$L__BB1_18;
	{ // callseq 7, 0
	.param .b64 param0;
	st.param.f64 	[param0], %fd28;
	.param .align 16 .b8 retval0[16];
	call.uni (retval0), 
	__internal_trig_reduction_slowpathd, 
	(
	param0
	);
	ld.param.f64 	%fd178, [retval0];
	ld.param.b32 	%r42, [retval0+8];
	} // callseq 7
$L__BB1_18:
	shl.b32 	%r34, %r42, 6;
	cvt.u64.u32 	%rd17, %r34;
	and.b64  	%rd18, %rd17, 64;
	add.s64 	%rd20, %rd11, %rd18;
	mul.rn.f64 	%fd149, %fd178, %fd178;
	and.b32  	%r35, %r42, 1;
	setp.eq.b32 	%p15, %r35, 1;
	selp.f64 	%fd150, 0dBDA8FF8320FD8164, 0d3DE5DB65F9785EBA, %p15;
	ld.global.nc.v2.f64 	{%fd151, %fd152}, [%rd20];
	fma.rn.f64 	%fd153, %fd150, %fd149, %fd151;
	fma.rn.f64 	%fd154, %fd153, %fd149, %fd152;
	ld.global.nc.v2.f64 	{%fd155, %fd156}, [%rd20+16];
	fma.rn.f64 	%fd157, %fd154, %fd149, %fd155;
	fma.rn.f64 	%fd158, %fd157, %fd149, %fd156;
	ld.global.nc.v2.f64 	{%fd159, %fd160}, [%rd20+32];
	fma.rn.f64 	%fd161, %fd158, %fd149, %fd159;
	fma.rn.f64 	%fd162, %fd161, %fd149, %fd160;
	fma.rn.f64 	%fd163, %fd162, %fd178, %fd178;
	fma.rn.f64 	%fd164, %fd162, %fd149, 0d3FF0000000000000;
	selp.f64 	%fd165, %fd164, %fd163, %p15;
	and.b32  	%r36, %r42, 2;
	setp.eq.s32 	%p16, %r36, 0;
	mov.f64 	%fd166, 0d0000000000000000;
	sub.f64 	%fd167, %fd166, %fd165;
	selp.f64 	%fd168, %fd165, %fd167, %p16;
	fma.rn.f64 	%fd169, %fd27, %fd168, %fd27;
	sub.f64 	%fd170, %fd169, %fd37;
	fma.rn.f64 	%fd171, %fd170, 0dBF747AE147AE147B, %fd26;
	st.global.f64 	[%rd1+32], %fd171;
	ret;

}
.func  (.param .align 16 .b8 func_retval0[16]) __internal_trig_reduction_slowpathd(
	.param .b64 __internal_trig_reduction_slowpathd_param_0
)
{
	.local .align 8 .b8 	__local_depot2[40];
	.reg .b64 	%SP;
	.reg .b64 	%SPL;
	.reg .pred 	%p<10>;
	.reg .b32 	%r<47>;
	.reg .b64 	%rd<74>;
	.reg .b64 	%fd<5>;

	mov.u64 	%SPL, __local_depot2;
	ld.param.f64 	%fd4, [__internal_trig_reduction_slowpathd_param_0];
	add.u64 	%rd1, %SPL, 0;
	{
	.reg .b32 %temp; 
	mov.b64 	{%temp, %r1}, %fd4;
	}
	shr.u32 	%r2, %r1, 20;
	and.b32  	%r3, %r2, 2047;
	setp.eq.s32 	%p1, %r3, 2047;
	mov.b32 	%r46, 0;
	@%p1 bra 	$L__BB2_9;
	add.s32 	%r20, %r3, -1024;
	mov.b64 	%rd20, %fd4;
	shl.b64 	%rd2, %rd20, 11;
	shr.u32 	%r4, %r20, 6;
	sub.s32 	%r45, 15, %r4;
	sub.s32 	%r21, 19, %r4;
	setp.lt.u32 	%p2, %r20, 128;
	selp.b32 	%r6, 18, %r21, %p2;
	setp.ge.s32 	%p3, %r45, %r6;
	mov.b64 	%rd70, 0;
	@%p3 bra 	$L__BB2_4;
	add.s32 	%r23, %r6, %r4;
	neg.s32 	%r43, %r23;
	or.b64  	%rd3, %rd2, -9223372036854775808;
	mov.b64 	%rd70, 0;
	mov.b32 	%r42, 0;
	mov.u64 	%rd25, __cudart_i2opi_d;
	mov.u32 	%r44, %r45;
$L__BB2_3:
	.pragma "nounroll";
	mul.wide.s32 	%rd22, %r42, 8;
	add.s64 	%rd23, %rd1, %rd22;
	mul.wide.s32 	%rd24, %r44, 8;
	add.s64 	%rd26, %rd25, %rd24;
	ld.global.nc.u64 	%rd27, [%rd26];
	{
	.reg .u32 %r0, %r1, %r2, %r3, %alo, %ahi, %blo, %bhi, %clo, %chi;
	mov.b64 	{%alo,%ahi}, %rd27;
	mov.b64 	{%blo,%bhi}, %rd3;
	mov.b64 	{%clo,%chi}, %rd70;
	mad.lo.cc.u32 	%r0, %alo, %blo, %clo;
	madc.hi.cc.u32 	%r1, %alo, %blo, %chi;
	madc.hi.u32 	%r2, %alo, %bhi, 0;
	mad.lo.cc.u32 	%r1, %alo, %bhi, %r1;
	madc.hi.cc.u32 	%r2, %ahi, %blo, %r2;
	madc.hi.u32 	%r3, %ahi, %bhi, 0;
	mad.lo.cc.u32 	%r1, %ahi, %blo, %r1;
	madc.lo.cc.u32 	%r2, %ahi, %bhi, %r2;
	addc.u32 	%r3, %r3, 0;
	mov.b64 	%rd28, {%r0,%r1};
	mov.b64 	%rd70, {%r2,%r3};
	}
	st.local.u64 	[%rd23], %rd28;
	add.s32 	%r44, %r44, 1;
	add.s32 	%r43, %r43, 1;
	add.s32 	%r42, %r42, 1;
	setp.ne.s32 	%p4, %r43, -15;
	mov.u32 	%r45, %r6;
	@%p4 bra 	$L__BB2_3;
$L__BB2_4:
	cvt.s64.s32 	%rd29, %r45;
	cvt.u64.u32 	%rd30, %r4;
	add.s64 	%rd31, %rd30, %rd29;
	shl.b64 	%rd32, %rd31, 3;
	add.s64 	%rd33, %rd1, %rd32;
	st.local.u64 	[%rd33+-120], %rd70;
	and.b32  	%r15, %r2, 63;
	ld.local.u64 	%rd72, [%rd1+16];
	ld.local.u64 	%rd71, [%rd1+24];
	setp.eq.s32 	%p5, %r15, 0;
	@%p5 bra 	$L__BB2_6;
	shl.b64 	%rd34, %rd71, %r15;
	shr.u64 	%rd35, %rd72, 1;
	xor.b32  	%r24, %r15, 63;
	shr.u64 	%rd36, %rd35, %r24;
	or.b64  	%rd71, %rd34, %rd36;
	ld.local.u64 	%rd37, [%rd1+8];
	shl.b64 	%rd38, %rd72, %r15;
	shr.u64 	%rd39, %rd37, 1;
	shr.u64 	%rd40, %rd39, %r24;
	or.b64  	%rd72, %rd38, %rd40;
$L__BB2_6:
	and.b32  	%r25, %r1, -2147483648;
	shr.u64 	%rd41, %rd71, 62;
	cvt.u32.u64 	%r26, %rd41;
	mov.b64 	{%r27, %r28}, %rd71;
	mov.b64 	{%r29, %r30}, %rd72;
	shf.l.wrap.b32 	%r31, %r30, %r27, 2;
	shf.l.wrap.b32 	%r32, %r27, %r28, 2;
	mov.b64 	%rd42, {%r31, %r32};
	shl.b64 	%rd43, %rd72, 2;
	shr.u64 	%rd44, %rd42, 63;
	cvt.u32.u64 	%r33, %rd44;
	add.s32 	%r34, %r33, %r26;
	setp.eq.s32 	%p6, %r25, 0;
	neg.s32 	%r35, %r34;
	selp.b32 	%r46, %r34, %r35, %p6;
	setp.gt.s64 	%p7, %rd42, -1;
	mov.b64 	%rd45, 0;
	{
	.reg .u32 %r0, %r1, %r2, %r3, %a0, %a1, %a2, %a3, %b0, %b1, %b2, %b3;
	mov.b64 	{%a0,%a1}, %rd45;
	mov.b64 	{%a2,%a3}, %rd45;
	mov.b64 	{%b0,%b1}, %rd43;
	mov.b64 	{%b2,%b3}, %rd42;
	sub.cc.u32 	%r0, %a0, %b0;
	subc.cc.u32 	%r1, %a1, %b1;
	subc.cc.u32 	%r2, %a2, %b2;
	subc.u32 	%r3, %a3, %b3;
	mov.b64 	%rd46, {%r0,%r1};
	mov.b64 	%rd47, {%r2,%r3};
	}
	xor.b32  	%r36, %r25, -2147483648;
	selp.b64 	%rd73, %rd42, %rd47, %p7;
	selp.b64 	%rd14, %rd43, %rd46, %p7;
	selp.b32 	%r17, %r25, %r36, %p7;
	clz.b64 	%r37, %rd73;
	cvt.u64.u32 	%rd15, %r37;
	setp.eq.s32 	%p8, %r37, 0;
	@%p8 bra 	$L__BB2_8;
	cvt.u32.u64 	%r38, %rd15;
	and.b32  	%r39, %r38, 63;
	shl.b64 	%rd48, %rd73, %r39;
	shr.u64 	%rd49, %rd14, 1;
	not.b32 	%r40, %r38;
	and.b32  	%r41, %r40, 63;
	shr.u64 	%rd50, %rd49, %r41;
	or.b64  	%rd73, %rd48, %rd50;
$L__BB2_8:
	mov.b64 	%rd51, -3958705157555305931;
	{
	.reg .u32 %r0, %r1, %r2, %r3, %alo, %ahi, %blo, %bhi;
	mov.b64 	{%alo,%ahi}, %rd73;
	mov.b64 	{%blo,%bhi}, %rd51;
	mul.lo.u32 	%r0, %alo, %blo;
	mul.hi.u32 	%r1, %alo, %blo;
	mad.lo.cc.u32 	%r1, %alo, %bhi, %r1;
	madc.hi.u32 	%r2, %alo, %bhi, 0;
	mad.lo.cc.u32 	%r1, %ahi, %blo, %r1;
	madc.hi.cc.u32 	%r2, %ahi, %blo, %r2;
	madc.hi.u32 	%r3, %ahi, %bhi, 0;
	mad.lo.cc.u32 	%r2, %ahi, %bhi, %r2;
	addc.u32 	%r3, %r3, 0;
	mov.b64 	%rd52, {%r0,%r1};
	mov.b64 	%rd53, {%r2,%r3};
	}
	setp.gt.s64 	%p9, %rd53, 0;
	{
	.reg .u32 %r0, %r1, %r2, %r3, %a0, %a1, %a2, %a3, %b0, %b1, %b2, %b3;
	mov.b64 	{%a0,%a1}, %rd52;
	mov.b64 	{%a2,%a3}, %rd53;
	mov.b64 	{%b0,%b1}, %rd52;
	mov.b64 	{%b2,%b3}, %rd53;
	add.cc.u32 	%r0, %a0, %b0;
	addc.cc.u32 	%r1, %a1, %b1;
	addc.cc.u32 	%r2, %a2, %b2;
	addc.u32 	%r3, %a3, %b3;
	mov.b64 	%rd54, {%r0,%r1};
	mov.b64 	%rd55, {%r2,%r3};
	}
	selp.b64 	%rd56, %rd55, %rd53, %p9;
	selp.s64 	%rd57, -1, 0, %p9;
	sub.s64 	%rd58, %rd57, %rd15;
	cvt.u64.u32 	%rd59, %r17;
	shl.b64 	%rd60, %rd59, 32;
	add.s64 	%rd61, %rd56, 1;
	shr.u64 	%rd62, %rd61, 10;
	add.s64 	%rd63, %rd62, 1;
	shr.u64 	%rd64, %rd63, 1;
	shl.b64 	%rd65, %rd58, 52;
	add.s64 	%rd66, %rd65, %rd64;
	add.s64 	%rd67, %rd66, 4602678819172646912;
	or.b64  	%rd68, %rd67, %rd60;
	mov.b64 	%fd4, %rd68;
$L__BB2_9:
	st.param.f64 	[func_retval0], %fd4;
	st.param.b32 	[func_retval0+8], %r46;
	ret;

}


// ===== COMPILED SASS (sm_100) =====

	.target	sm_100

	.elftype	@"ET_EXEC"


//--------------------- .note.nv.tkinfo           --------------------------
	.section	.note.nv.tkinfo,"",@"SHT_NOTE"
	.sectionflags	@"SHF_NOTE_NV_TKINFO"
	.tkinfo
        /*0018*/ 	.word	0x00000002
        /*0030*/ 	.string	""
        /*0030*/ 	.string	"ptxas"
        /*0030*/ 	.string	"Cuda compilation tools, release 13.0, V13.0.88"
        /*0030*/ 	.string	"Build cuda_13.0.r13.0/compiler.36424714_0"
        /*0030*/ 	.string	"-arch sm_100 -m 64 "



//--------------------- .note.nv.cuinfo           --------------------------
	.section	.note.nv.cuinfo,"",@"SHT_NOTE"
	.sectionflags	@"SHF_NOTE_NV_CUINFO"
        /*0018*/ 	.short	0x0002
        /*001a*/ 	.short	0x0064
        /*001c*/ 	.short	0x0082
	.zero		2


//--------------------- .nv.info                  --------------------------
	.section	.nv.info,"",@"SHT_CUDA_INFO"
	.align	4


	//----- nvinfo : EIATTR_REGCOUNT
	.align		4
        /*0000*/ 	.byte	0x04, 0x2f
        /*0002*/ 	.short	(.L_3 - .L_2)
	.align		4
.L_2:
        /*0004*/ 	.word	index@(_Z20step_multiple_threadPdS_ddddd)
        /*0008*/ 	.word	0x0000001c


	//----- nvinfo : EIATTR_FRAME_SIZE
	.align		4
.L_3:
        /*000c*/ 	.byte	0x04, 0x11
        /*000e*/ 	.short	(.L_5 - .L_4)
	.align		4
.L_4:
        /*0010*/ 	.word	index@($_Z20step_multiple_threadPdS_ddddd$__internal_trig_reduction_slowpathd)
        /*0014*/ 	.word	0x00000028


	//----- nvinfo : EIATTR_FRAME_SIZE
	.align		4
.L_5:
        /*0018*/ 	.byte	0x04, 0x11
        /*001a*/ 	.short	(.L_7 - .L_6)
	.align		4
.L_6:
        /*001c*/ 	.word	index@(_Z20step_multiple_threadPdS_ddddd)
        /*0020*/ 	.word	0x00000028


	//----- nvinfo : EIATTR_REGCOUNT
	.align		4
.L_7:
        /*0024*/ 	.byte	0x04, 0x2f
        /*0026*/ 	.short	(.L_9 - .L_8)
	.align		4
.L_8:
        /*0028*/ 	.word	index@(_Z18step_single_threadPdS_ddddd)
        /*002c*/ 	.word	0x0000001c


	//----- nvinfo : EIATTR_FRAME_SIZE
	.align		4
.L_9:
        /*0030*/ 	.byte	0x04, 0x11
        /*0032*/ 	.short	(.L_11 - .L_10)
	.align		4
.L_10:
        /*0034*/ 	.word	index@($_Z18step_single_threadPdS_ddddd$__internal_trig_reduction_slowpathd)
        /*0038*/ 	.word	0x00000028


	//----- nvinfo : EIATTR_FRAME_SIZE
	.align		4
.L_11:
        /*003c*/ 	.byte	0x04, 0x11
        /*003e*/ 	.short	(.L_13 - .L_12)
	.align		4
.L_12:
        /*0040*/ 	.word	index@(_Z18step_single_threadPdS_ddddd)
        /*0044*/ 	.word	0x00000028


	//----- nvinfo : EIATTR_MIN_STACK_SIZE
	.align		4
.L_13:
        /*0048*/ 	.byte	0x04, 0x12
        /*004a*/ 	.short	(.L_15 - .L_14)
	.align		4
.L_14:
        /*004c*/ 	.word	index@(_Z18step_single_threadPdS_ddddd)
        /*0050*/ 	.word	0x00000028


	//----- nvinfo : EIATTR_MIN_STACK_SIZE
	.align		4
.L_15:
        /*0054*/ 	.byte	0x04, 0x12
        /*0056*/ 	.short	(.L_17 - .L_16)
	.align		4
.L_16:
        /*0058*/ 	.word	index@(_Z20step_multiple_threadPdS_ddddd)
        /*005c*/ 	.word	0x00000028
.L_17:


//--------------------- .nv.compat                --------------------------
	.section	.nv.compat,"",@"SHT_CUDA_COMPAT_INFO"
	.align	4
        /*0000*/ 	.byte	0x02, 0x09, 0x00, 0x00, 0x02, 0x02, 0x01, 0x00, 0x02, 0x05, 0x05, 0x00, 0x03, 0x07, 0x01, 0x01
        /*0010*/ 	.byte	0x02, 0x03, 0x00, 0x00, 0x02, 0x06, 0x01, 0x00, 0x04, 0x0b, 0x08, 0x00, 0x01, 0x00, 0x00, 0x00
        /*0020*/ 	.byte	0x00, 0x00, 0x00, 0x00


//--------------------- .nv.info._Z18step_single_threadPdS_ddddd --------------------------
	.section	.nv.info._Z18step_single_threadPdS_ddddd,"",@"SHT_CUDA_INFO"
	.sectionflags	@""
	.align	4


	//----- nvinfo : EIATTR_CUDA_API_VERSION
	.align		4
        /*0000*/ 	.byte	0x04, 0x37
        /*0002*/ 	.short	(.L_19 - .L_18)
.L_18:
        /*0004*/ 	.word	0x00000082


	//----- nvinfo : EIATTR_KPARAM_INFO
	.align		4
.L_19:
        /*0008*/ 	.byte	0x04, 0x17
        /*000a*/ 	.short	(.L_21 - .L_20)
.L_20:
        /*000c*/ 	.word	0x00000000
        /*0010*/ 	.short	0x0006
        /*0012*/ 	.short	0x0030
        /*0014*/ 	.byte	0x00, 0xf0, 0x21, 0x00


	//----- nvinfo : EIATTR_KPARAM_INFO
	.align		4
.L_21:
        /*0018*/ 	.byte	0x04, 0x17
        /*001a*/ 	.short	(.L_23 - .L_22)
.L_22:
        /*001c*/ 	.word	0x00000000
        /*0020*/ 	.short	0x0005
        /*0022*/ 	.short	0x0028
        /*0024*/ 	.byte	0x00, 0xf0, 0x21, 0x00


	//----- nvinfo : EIATTR_KPARAM_INFO
	.align		4
.L_23:
        /*0028*/ 	.byte	0x04, 0x17
        /*002a*/ 	.short	(.L_25 - .L_24)
.L_24:
        /*002c*/ 	.word	0x00000000
        /*0030*/ 	.short	0x0004
        /*0032*/ 	.short	0x0020
        /*0034*/ 	.byte	0x00, 0xf0, 0x21, 0x00


	//----- nvinfo : EIATTR_KPARAM_INFO
	.align		4
.L_25:
        /*0038*/ 	.byte	0x04, 0x17
        /*003a*/ 	.short	(.L_27 - .L_26)
.L_26:
        /*003c*/ 	.word	0x00000000
        /*0040*/ 	.short	0x0003
        /*0042*/ 	.short	0x0018
        /*0044*/ 	.byte	0x00, 0xf0, 0x21, 0x00


	//----- nvinfo : EIATTR_KPARAM_INFO
	.align		4
.L_27:
        /*0048*/ 	.byte	0x04, 0x17
        /*004a*/ 	.short	(.L_29 - .L_28)
.L_28:
        /*004c*/ 	.word	0x00000000
        /*0050*/ 	.short	0x0002
        /*0052*/ 	.short	0x0010
        /*0054*/ 	.byte	0x00, 0xf0, 0x21, 0x00


	//----- nvinfo : EIATTR_KPARAM_INFO
	.align		4
.L_29:
        /*0058*/ 	.byte	0x04, 0x17
        /*005a*/ 	.short	(.L_31 - .L_30)
.L_30:
        /*005c*/ 	.word	0x00000000
        /*0060*/ 	.short	0x0001
        /*0062*/ 	.short	0x0008
        /*0064*/ 	.byte	0x00, 0xf5, 0x21, 0x00


	//----- nvinfo : EIATTR_KPARAM_INFO
	.align		4
.L_31:
        /*0068*/ 	.byte	0x04, 0x17
        /*006a*/ 	.short	(.L_33 - .L_32)
.L_32:
        /*006c*/ 	.word	0x00000000
        /*0070*/ 	.short	0x0000
        /*0072*/ 	.short	0x0000
        /*0074*/ 	.byte	0x00, 0xf5, 0x21, 0x00


	//----- nvinfo : EIATTR_SPARSE_MMA_MASK
	.align		4
.L_33:
        /*0078*/ 	.byte	0x03, 0x50
        /*007a*/ 	.short	0x0000


	//----- nvinfo : EIATTR_MAXREG_COUNT
	.align		4
        /*007c*/ 	.byte	0x03, 0x1b
        /*007e*/ 	.short	0x00ff


	//----- nvinfo : EIATTR_MERCURY_ISA_VERSION
	.align		4
        /*0080*/ 	.byte	0x03, 0x5f
        /*0082*/ 	.short	0x0101


	//----- nvinfo : EIATTR_VRC_CTA_INIT_COUNT
	.align		4
        /*0084*/ 	.byte	0x02, 0x4a
	.zero		1
	.zero		1


	//----- nvinfo : EIATTR_EXIT_INSTR_OFFSETS
	.align		4
        /*0088*/ 	.byte	0x04, 0x1c
        /*008a*/ 	.short	(.L_35 - .L_34)


	//   ....[0]....
.L_34:
        /*008c*/ 	.word	0x00001290


	//----- nvinfo : EIATTR_CRS_STACK_SIZE
	.align		4
.L_35:
        /*0090*/ 	.byte	0x04, 0x1e
        /*0092*/ 	.short	(.L_37 - .L_36)
.L_36:
        /*0094*/ 	.word	0x00000000


	//----- nvinfo : EIATTR_CBANK_PARAM_SIZE
	.align		4
.L_37:
        /*0098*/ 	.byte	0x03, 0x19
        /*009a*/ 	.short	0x0038


	//----- nvinfo : EIATTR_PARAM_CBANK
	.align		4
        /*009c*/ 	.byte	0x04, 0x0a
        /*009e*/ 	.short	(.L_39 - .L_38)
	.align		4
.L_38:
        /*00a0*/ 	.word	index@(.nv.constant0._Z18step_single_threadPdS_ddddd)
        /*00a4*/ 	.short	0x0380
        /*00a6*/ 	.short	0x0038


	//----- nvinfo : EIATTR_SW_WAR
	.align		4
.L_39:
        /*00a8*/ 	.byte	0x04, 0x36
        /*00aa*/ 	.short	(.L_41 - .L_40)
.L_40:
        /*00ac*/ 	.word	0x00000008
.L_41:


//--------------------- .nv.info._Z20step_multiple_threadPdS_ddddd --------------------------
	.section	.nv.info._Z20step_multiple_threadPdS_ddddd,"",@"SHT_CUDA_INFO"
	.sectionflags	@""
	.align	4


	//----- nvinfo : EIATTR_CUDA_API_VERSION
	.align		4
        /*0000*/ 	.byte	0x04, 0x37
        /*0002*/ 	.short	(.L_43 - .L_42)
.L_42:
        /*0004*/ 	.word	0x00000082


	//----- nvinfo : EIATTR_KPARAM_INFO
	.align		4
.L_43:
        /*0008*/ 	.byte	0x04, 0x17
        /*000a*/ 	.short	(.L_45 - .L_44)
.L_44:
        /*000c*/ 	.word	0x00000000
        /*0010*/ 	.short	0x0006
        /*0012*/ 	.short	0x0030
        /*0014*/ 	.byte	0x00, 0xf0, 0x21, 0x00


	//----- nvinfo : EIATTR_KPARAM_INFO
	.align		4
.L_45:
        /*0018*/ 	.byte	0x04, 0x17
        /*001a*/ 	.short	(.L_47 - .L_46)
.L_46:
        /*001c*/ 	.word	0x00000000
        /*0020*/ 	.short	0x0005
        /*0022*/ 	.short	0x0028
        /*0024*/ 	.byte	0x00, 0xf0, 0x21, 0x00


	//----- nvinfo : EIATTR_KPARAM_INFO
	.align		4
.L_47:
        /*0028*/ 	.byte	0x04, 0x17
        /*002a*/ 	.short	(.L_49 - .L_48)
.L_48:
        /*002c*/ 	.word	0x00000000
        /*0030*/ 	.short	0x0004
        /*0032*/ 	.short	0x0020
        /*0034*/ 	.byte	0x00, 0xf0, 0x21, 0x00


	//----- nvinfo : EIATTR_KPARAM_INFO
	.align		4
.L_49:
        /*0038*/ 	.byte	0x04, 0x17
        /*003a*/ 	.short	(.L_51 - .L_50)
.L_50:
        /*003c*/ 	.word	0x00000000
        /*0040*/ 	.short	0x0003
        /*0042*/ 	.short	0x0018
        /*0044*/ 	.byte	0x00, 0xf0, 0x21, 0x00


	//----- nvinfo : EIATTR_KPARAM_INFO
	.align		4
.L_51:
        /*0048*/ 	.byte	0x04, 0x17
        /*004a*/ 	.short	(.L_53 - .L_52)
.L_52:
        /*004c*/ 	.word	0x00000000
        /*0050*/ 	.short	0x0002
        /*0052*/ 	.short	0x0010
        /*0054*/ 	.byte	0x00, 0xf0, 0x21, 0x00


	//----- nvinfo : EIATTR_KPARAM_INFO
	.align		4
.L_53:
        /*0058*/ 	.byte	0x04, 0x17
        /*005a*/ 	.short	(.L_55 - .L_54)
.L_54:
        /*005c*/ 	.word	0x00000000
        /*0060*/ 	.short	0x0001
        /*0062*/ 	.short	0x0008
        /*0064*/ 	.byte	0x00, 0xf5, 0x21, 0x00


	//----- nvinfo : EIATTR_KPARAM_INFO
	.align		4
.L_55:
        /*0068*/ 	.byte	0x04, 0x17
        /*006a*/ 	.short	(.L_57 - .L_56)
.L_56:
        /*006c*/ 	.word	0x00000000
        /*0070*/ 	.short	0x0000
        /*0072*/ 	.short	0x0000
        /*0074*/ 	.byte	0x00, 0xf5, 0x21, 0x00


	//----- nvinfo : EIATTR_SPARSE_MMA_MASK
	.align		4
.L_57:
        /*0078*/ 	.byte	0x03, 0x50
        /*007a*/ 	.short	0x0000


	//----- nvinfo : EIATTR_MAXREG_COUNT
	.align		4
        /*007c*/ 	.byte	0x03, 0x1b
        /*007e*/ 	.short	0x00ff


	//----- nvinfo : EIATTR_MERCURY_ISA_VERSION
	.align		4
        /*0080*/ 	.byte	0x03, 0x5f
        /*0082*/ 	.short	0x0101


	//----- nvinfo : EIATTR_VRC_CTA_INIT_COUNT
	.align		4
        /*0084*/ 	.byte	0x02, 0x4a
	.zero		1
	.zero		1


	//----- nvinfo : EIATTR_EXIT_INSTR_OFFSETS
	.align		4
        /*0088*/ 	.byte	0x04, 0x1c
        /*008a*/ 	.short	(.L_59 - .L_58)


	//   ....[0]....
.L_58:
        /*008c*/ 	.word	0x00000580


	//   ....[1]....
        /*0090*/ 	.word	0x00000a20


	//   ....[2]....
        /*0094*/ 	.word	0x00000f10


	//   ....[3]....
        /*0098*/ 	.word	0x00001390


	//   ....[4]....
        /*009c*/ 	.word	0x000014a0


	//----- nvinfo : EIATTR_INDIRECT_BRANCH_TARGETS
	.align		4
.L_59:
        /*00a0*/ 	.byte	0x04, 0x34
        /*00a2*/ 	.short	(.L_61 - .L_60)


	//   ....[0]....
.L_60:
        /*00a4*/ 	.word	.L_x_31@srel
        /*00a8*/ 	.short	0x0
        /*00aa*/ 	.short	0x0
        /*00ac*/ 	.word	0x3
        /*00b0*/ 	.word	.L_x_32@srel
        /*00b4*/ 	.word	.L_x_33@srel
        /*00b8*/ 	.word	.L_x_34@srel


	//   ....[1]....
        /*00bc*/ 	.word	.L_x_35@srel
        /*00c0*/ 	.short	0x0
        /*00c2*/ 	.short	0x0
        /*00c4*/ 	.word	0x4
        /*00c8*/ 	.word	.L_x_36@srel
        /*00cc*/ 	.word	.L_x_37@srel
        /*00d0*/ 	.word	.L_x_38@srel
        /*00d4*/ 	.word	.L_x_34@srel


	//----- nvinfo : EIATTR_CRS_STACK_SIZE
	.align		4
.L_61:
        /*00d8*/ 	.byte	0x04, 0x1e
        /*00da*/ 	.short	(.L_63 - .L_62)
.L_62:
        /*00dc*/ 	.word	0x00000000


	//----- nvinfo : EIATTR_CBANK_PARAM_SIZE
	.align		4
.L_63:
        /*00e0*/ 	.byte	0x03, 0x19
        /*00e2*/ 	.short	0x0038


	//----- nvinfo : EIATTR_PARAM_CBANK
	.align		4
        /*00e4*/ 	.byte	0x04, 0x0a
        /*00e6*/ 	.short	(.L_65 - .L_64)
	.align		4
.L_64:
        /*00e8*/ 	.word	index@(.nv.constant0._Z20step_multiple_threadPdS_ddddd)
        /*00ec*/ 	.short	0x0380
        /*00ee*/ 	.short	0x0038


	//----- nvinfo : EIATTR_SW_WAR
	.align		4
.L_65:
        /*00f0*/ 	.byte	0x04, 0x36
        /*00f2*/ 	.short	(.L_67 - .L_66)
.L_66:
        /*00f4*/ 	.word	0x00000008
.L_67:


//--------------------- .nv.callgraph             --------------------------
	.section	.nv.callgraph,"",@"SHT_CUDA_CALLGRAPH"
	.align	4
	.sectionentsize	8
	.align		4
        /*0000*/ 	.word	0x00000000
	.align		4
        /*0004*/ 	.word	0xffffffff
	.align		4
        /*0008*/ 	.word	0x00000000
	.align		4
        /*000c*/ 	.word	0xfffffffe
	.align		4
        /*0010*/ 	.word	0x00000000
	.align		4
        /*0014*/ 	.word	0xfffffffd
	.align		4
        /*0018*/ 	.word	0x00000000
	.align		4
        /*001c*/ 	.word	0xfffffffc


//--------------------- .nv.constant4             --------------------------
	.section	.nv.constant4,"a",@progbits
	.align	8
	.align		8
.nv.constant4:
        /*0000*/ 	.dword	__cudart_i2opi_d
	.align		8
        /*0008*/ 	.dword	__cudart_sin_cos_coeffs


//--------------------- .nv.constant2._Z20step_multiple_threadPdS_ddddd --------------------------
	.section	.nv.constant2._Z20step_multiple_threadPdS_ddddd,"a",@progbits
	.sectionflags	@""
	.align	4
.nv.constant2._Z20step_multiple_threadPdS_ddddd:
        /*0000*/ 	.byte	0x90, 0x05, 0x00, 0x00, 0xf0, 0x00, 0x00, 0x00, 0x00, 0x0f, 0x00, 0x00, 0x20, 0x0f, 0x00, 0x00
        /*0010*/ 	.byte	0xa0, 0x13, 0x00, 0x00, 0x90, 0x0a, 0x00, 0x00, 0x00, 0x0f, 0x00, 0x00


//--------------------- .text._Z18step_single_threadPdS_ddddd --------------------------
	.section	.text._Z18step_single_threadPdS_ddddd,"ax",@progbits
	.align	128
        .global         _Z18step_single_threadPdS_ddddd
        .type           _Z18step_single_threadPdS_ddddd,@function
        .size           _Z18step_single_threadPdS_ddddd,(.L_x_40 - _Z18step_single_threadPdS_ddddd)
        .other          _Z18step_single_threadPdS_ddddd,@"STO_CUDA_ENTRY STV_DEFAULT"
_Z18step_single_threadPdS_ddddd:
.text._Z18step_single_threadPdS_ddddd:
[----:B------:R-:W0:Y:S08]  /*0000*/  LDC R1, c[0x0][0x37c] ;  /* 0x0000df00ff017b82 */ /* 0x000e300000000800 */
[----:B------:R-:W1:Y:S01]  /*0010*/  LDC.64 R4, c[0x0][0x380] ;  /* 0x0000e000ff047b82 */ /* 0x000e620000000a00 */
[----:B------:R-:W1:Y:S01]  /*0020*/  LDCU.64 UR4, c[0x0][0x358] ;  /* 0x00006b00ff0477ac */ /* 0x000e620008000a00 */
[----:B0-----:R-:W-:Y:S01]  /*0030*/  VIADD R1, R1, 0xffffffd8 ;  /* 0xffffffd801017836 */ /* 0x001fe20000000000 */
[----:B-1----:R-:W2:Y:S04]  /*0040*/  LDG.E.64 R2, desc[UR4][R4.64+0x18] ;  /* 0x0000180404027981 */ /* 0x002ea8000c1e1b00 */
[----:B------:R0:W5:Y:S04]  /*0050*/  LDG.E.64 R18, desc[UR4][R4.64] ;  /* 0x0000000404127981 */ /* 0x000168000c1e1b00 */
[----:B------:R0:W5:Y:S01]  /*0060*/  LDG.E.64 R16, desc[UR4][R4.64+0x10] ;  /* 0x0000100404107981 */ /* 0x000162000c1e1b00 */
[----:B------:R-:W-:Y:S01]  /*0070*/  UMOV UR6, 0x7f3321d2 ;  /* 0x7f3321d200067882 */ /* 0x000fe20000000000 */
[----:B------:R-:W-:-:S02]  /*0080*/  UMOV UR7, 0x4012d97c ;  /* 0x4012d97c00077882 */ /* 0x000fc40000000000 */
[----:B--2---:R-:W-:-:S08]  /*0090*/  DADD R6, -R2, UR6 ;  /* 0x0000000602067e29 */ /* 0x004fd00008000100 */
[----:B------:R-:W-:-:S14]  /*00a0*/  DSETP.NEU.AND P0, PT, |R6|, +INF , PT ;  /* 0x7ff000000600742a */ /* 0x000fdc0003f0d200 */
[----:B------:R-:W-:Y:S01]  /*00b0*/  @!P0 DMUL R2, RZ, R6 ;  /* 0x00000006ff028228 */ /* 0x000fe20000000000 */
[----:B------:R-:W-:Y:S01]  /*00c0*/  @!P0 IMAD.MOV.U32 R0, RZ, RZ, 0x1 ;  /* 0x00000001ff008424 */ /* 0x000fe200078e00ff */
[----:B0-----:R-:W-:Y:S09]  /*00d0*/  @!P0 BRA `(.L_x_0) ;  /* 0x00000000005c8947 */ /* 0x001ff20003800000 */
[----:B------:R-:W-:Y:S01]  /*00e0*/  UMOV UR6, 0x6dc9c883 ;  /* 0x6dc9c88300067882 */ /* 0x000fe20000000000 */
[----:B------:R-:W-:Y:S01]  /*00f0*/  UMOV UR7, 0x3fe45f30 ;  /* 0x3fe45f3000077882 */ /* 0x000fe20000000000 */
[C---:B------:R-:W-:Y:S02]  /*0100*/  DSETP.GE.AND P0, PT, |R6|.reuse, 2.14748364800000000000e+09, PT ;  /* 0x41e000000600742a */ /* 0x040fe40003f06200 */
[----:B------:R-:W-:Y:S01]  /*0110*/  DMUL R4, R6, UR6 ;  /* 0x0000000606047c28 */ /* 0x000fe20008000000 */
[----:B------:R-:W-:Y:S01]  /*0120*/  UMOV UR6, 0x54442d18 ;  /* 0x54442d1800067882 */ /* 0x000fe20000000000 */
[----:B------:R-:W-:-:S04]  /*0130*/  UMOV UR7, 0x3ff921fb ;  /* 0x3ff921fb00077882 */ /* 0x000fc80000000000 */
[----:B------:R-:W0:Y:S08]  /*0140*/  F2I.F64 R0, R4 ;  /* 0x0000000400007311 */ /* 0x000e300000301100 */
[----:B0-----:R-:W0:Y:S02]  /*0150*/  I2F.F64 R2, R0 ;  /* 0x0000000000027312 */ /* 0x001e240000201c00 */
[----:B0-----:R-:W-:Y:S01]  /*0160*/  DFMA R8, R2, -UR6, R6 ;  /* 0x8000000602087c2b */ /* 0x001fe20008000006 */
[----:B------:R-:W-:Y:S01]  /*0170*/  UMOV UR6, 0x33145c00 ;  /* 0x33145c0000067882 */ /* 0x000fe20000000000 */
[----:B------:R-:W-:-:S06]  /*0180*/  UMOV UR7, 0x3c91a626 ;  /* 0x3c91a62600077882 */ /* 0x000fcc0000000000 */
[----:B------:R-:W-:Y:S01]  /*0190*/  DFMA R8, R2, -UR6, R8 ;  /* 0x8000000602087c2b */ /* 0x000fe20008000008 */
[----:B------:R-:W-:Y:S01]  /*01a0*/  UMOV UR6, 0x252049c0 ;  /* 0x252049c000067882 */ /* 0x000fe20000000000 */
[----:B------:R-:W-:-:S06]  /*01b0*/  UMOV UR7, 0x397b839a ;  /* 0x397b839a00077882 */ /* 0x000fcc0000000000 */
[----:B------:R-:W-:Y:S01]  /*01c0*/  DFMA R2, R2, -UR6, R8 ;  /* 0x8000000602027c2b */ /* 0x000fe20008000008 */
[----:B------:R-:W-:Y:S10]  /*01d0*/  @!P0 BRA `(.L_x_1) ;  /* 0x0000000000188947 */ /* 0x000ff40003800000 */
[----:B------:R-:W-:Y:S01]  /*01e0*/  IMAD.MOV.U32 R3, RZ, RZ, R7 ;  /* 0x000000ffff037224 */ /* 0x000fe200078e0007 */
[----:B------:R-:W-:-:S07]  /*01f0*/  MOV R0, 0x210 ;  /* 0x0000021000007802 */ /* 0x000fce0000000f00 */
[----:B-----5:R-:W-:Y:S05]  /*0200*/  CALL.REL.NOINC `($_Z18step_single_threadPdS_ddddd$__internal_trig_reduction_slowpathd) ;  /* 0x0000001000247944 */ /* 0x020fea0003c00000 */
[----:B------:R-:W-:Y:S02]  /*0210*/  IMAD.MOV.U32 R0, RZ, RZ, R4 ;  /* 0x000000ffff007224 */ /* 0x000fe400078e0004 */
[----:B------:R-:W-:Y:S02]  /*0220*/  IMAD.MOV.U32 R2, RZ, RZ, R6 ;  /* 0x000000ffff027224 */ /* 0x000fe400078e0006 */
[----:B------:R-:W-:-:S07]  /*0230*/  IMAD.MOV.U32 R3, RZ, RZ, R7 ;  /* 0x000000ffff037224 */ /* 0x000fce00078e0007 */
.L_x_1:
[----:B------:R-:W-:-:S07]  /*0240*/  VIADD R0, R0, 0x1 ;  /* 0x0000000100007836 */ /* 0x000fce0000000000 */
.L_x_0:
[----:B------:R-:W0:Y:S01]  /*0250*/  LDCU.64 UR6, c[0x4][0x8] ;  /* 0x01000100ff0677ac */ /* 0x000e220008000a00 */
[----:B------:R-:W-:-:S05]  /*0260*/  IMAD.SHL.U32 R4, R0, 0x40, RZ ;  /* 0x0000004000047824 */ /* 0x000fca00078e00ff */
[----:B------:R-:W-:-:S04]  /*0270*/  LOP3.LUT R4, R4, 0x40, RZ, 0xc0, !PT ;  /* 0x0000004004047812 */ /* 0x000fc800078ec0ff */
[----:B0-----:R-:W-:-:S05]  /*0280*/  IADD3 R22, P0, PT, R4, UR6, RZ ;  /* 0x0000000604167c10 */ /* 0x001fca000ff1e0ff */
[----:B------:R-:W-:Y:S01]  /*0290*/  IMAD.X R23, RZ, RZ, UR7, P0 ;  /* 0x00000007ff177e24 */ /* 0x000fe200080e06ff */
[----:B------:R-:W-:Y:S01]  /*02a0*/  LOP3.LUT R20, R0, 0x1, RZ, 0xc0, !PT ;  /* 0x0000000100147812 */ /* 0x000fe200078ec0ff */
[----:B------:R-:W-:Y:S01]  /*02b0*/  IMAD.MOV.U32 R24, RZ, RZ, 0x20fd8164 ;  /* 0x20fd8164ff187424 */ /* 0x000fe200078e00ff */
[----:B------:R-:W0:Y:S02]  /*02c0*/  LDCU.64 UR6, c[0x0][0x390] ;  /* 0x00007200ff0677ac */ /* 0x000e240008000a00 */
[----:B------:R-:W2:Y:S04]  /*02d0*/  LDG.E.128.CONSTANT R4, desc[UR4][R22.64] ;  /* 0x0000000416047981 */ /* 0x000ea8000c1e9d00 */
[----:B------:R-:W3:Y:S04]  /*02e0*/  LDG.E.128.CONSTANT R8, desc[UR4][R22.64+0x10] ;  /* 0x0000100416087981 */ /* 0x000ee8000c1e9d00 */
[----:B------:R-:W4:Y:S01]  /*02f0*/  LDG.E.128.CONSTANT R12, desc[UR4][R22.64+0x20] ;  /* 0x00002004160c7981 */ /* 0x000f22000c1e9d00 */
[----:B------:R-:W-:Y:S01]  /*0300*/  IMAD.MOV.U32 R25, RZ, RZ, 0x3da8ff83 ;  /* 0x3da8ff83ff197424 */ /* 0x000fe200078e00ff */
[----:B------:R-:W-:Y:S01]  /*0310*/  ISETP.NE.U32.AND P0, PT, R20, 0x1, PT ;  /* 0x000000011400780c */ /* 0x000fe20003f05070 */
[----:B------:R-:W-:-:S03]  /*0320*/  DMUL R20, R2, R2 ;  /* 0x0000000202147228 */ /* 0x000fc60000000000 */
[----:B------:R-:W-:Y:S02]  /*0330*/  FSEL R24, R24, -8.06006814911005101289e+34, !P0 ;  /* 0xf9785eba18187808 */ /* 0x000fe40004000000 */
[----:B------:R-:W-:-:S06]  /*0340*/  FSEL R25, -R25, 0.11223486810922622681, !P0 ;  /* 0x3de5db6519197808 */ /* 0x000fcc0004000100 */
[----:B--2---:R-:W-:-:S08]  /*0350*/  DFMA R4, R20, R24, R4 ;  /* 0x000000181404722b */ /* 0x004fd00000000004 */
[C---:B------:R-:W-:Y:S01]  /*0360*/  DFMA R4, R20.reuse, R4, R6 ;  /* 0x000000041404722b */ /* 0x040fe20000000006 */
[----:B------:R-:W1:Y:S07]  /*0370*/  LDC.64 R6, c[0x0][0x388] ;  /* 0x0000e200ff067b82 */ /* 0x000e6e0000000a00 */
[----:B---3--:R-:W-:-:S08]  /*0380*/  DFMA R4, R20, R4, R8 ;  /* 0x000000041404722b */ /* 0x008fd00000000008 */
[C---:B------:R-:W-:Y:S01]  /*0390*/  DFMA R4, R20.reuse, R4, R10 ;  /* 0x000000041404722b */ /* 0x040fe2000000000a */
[----:B------:R-:W2:Y:S07]  /*03a0*/  LDC.64 R10, c[0x0][0x380] ;  /* 0x0000e000ff0a7b82 */ /* 0x000eae0000000a00 */
[----:B----4-:R-:W-:-:S08]  /*03b0*/  DFMA R4, R20, R4, R12 ;  /* 0x000000041404722b */ /* 0x010fd0000000000c */
[----:B------:R-:W-:-:S08]  /*03c0*/  DFMA R4, R20, R4, R14 ;  /* 0x000000041404722b */ /* 0x000fd0000000000e */
[----:B------:R-:W-:Y:S02]  /*03d0*/  DFMA R2, R4, R2, R2 ;  /* 0x000000020402722b */ /* 0x000fe40000000002 */
[----:B------:R-:W-:-:S10]  /*03e0*/  DFMA R4, R20, R4, 1 ;  /* 0x3ff000001404742b */ /* 0x000fd40000000004 */
[----:B------:R-:W-:Y:S02]  /*03f0*/  FSEL R4, R4, R2, !P0 ;  /* 0x0000000204047208 */ /* 0x000fe40004000000 */
[----:B------:R-:W-:Y:S02]  /*0400*/  FSEL R5, R5, R3, !P0 ;  /* 0x0000000305057208 */ /* 0x000fe40004000000 */
[----:B------:R-:W-:-:S04]  /*0410*/  LOP3.LUT P0, RZ, R0, 0x2, RZ, 0xc0, !PT ;  /* 0x0000000200ff7812 */ /* 0x000fc8000780c0ff */
[----:B------:R-:W-:-:S10]  /*0420*/  DADD R2, RZ, -R4 ;  /* 0x00000000ff027229 */ /* 0x000fd40000000804 */
[----:B------:R-:W-:Y:S02]  /*0430*/  FSEL R2, R4, R2, !P0 ;  /* 0x0000000204027208 */ /* 0x000fe40004000000 */
[----:B------:R-:W-:-:S06]  /*0440*/  FSEL R3, R5, R3, !P0 ;  /* 0x0000000305037208 */ /* 0x000fcc0004000000 */
[----:B-----5:R-:W-:-:S08]  /*0450*/  DFMA R16, R16, R2, R18 ;  /* 0x000000021010722b */ /* 0x020fd00000000012 */
[----:B0-----:R-:W-:Y:S01]  /*0460*/  DADD R16, R16, -UR6 ;  /* 0x8000000610107e29 */ /* 0x001fe20008000000 */
[----:B------:R-:W-:Y:S01]  /*0470*/  UMOV UR6, 0x47ae147b ;  /* 0x47ae147b00067882 */ /* 0x000fe20000000000 */
[----:B------:R-:W-:-:S06]  /*0480*/  UMOV UR7, 0x3f747ae1 ;  /* 0x3f747ae100077882 */ /* 0x000fcc0000000000 */
[----:B------:R-:W-:-:S07]  /*0490*/  DFMA R4, R16, -UR6, R18 ;  /* 0x8000000610047c2b */ /* 0x000fce0008000012 */
[----:B-1----:R0:W-:Y:S04]  /*04a0*/  STG.E.64 desc[UR4][R6.64], R4 ;  /* 0x0000000406007986 */ /* 0x0021e8000c101b04 */
[----:B--2---:R-:W2:Y:S04]  /*04b0*/  LDG.E.64 R2, desc[UR4][R10.64+0x20] ;  /* 0x000020040a027981 */ /* 0x004ea8000c1e1b00 */
[----:B------:R0:W5:Y:S04]  /*04c0*/  LDG.E.64 R18, desc[UR4][R10.64+0x8] ;  /* 0x000008040a127981 */ /* 0x000168000c1e1b00 */
[----:B------:R0:W5:Y:S01]  /*04d0*/  LDG.E.64 R16, desc[UR4][R10.64+0x10] ;  /* 0x000010040a107981 */ /* 0x000162000c1e1b00 */
[----:B------:R-:W-:Y:S01]  /*04e0*/  UMOV UR6, 0x7f3321d2 ;  /* 0x7f3321d200067882 */ /* 0x000fe20000000000 */
[----:B------:R-:W-:-:S02]  /*04f0*/  UMOV UR7, 0x4012d97c ;  /* 0x4012d97c00077882 */ /* 0x000fc40000000000 */
[----:B--2---:R-:W-:-:S08]  /*0500*/  DADD R8, R2, UR6 ;  /* 0x0000000602087e29 */ /* 0x004fd00008000000 */
        /* <DEDUP_REMOVED lines=21> */
[----:B------:R-:W-:Y:S01]  /*0660*/  MOV R0, 0x690 ;  /* 0x0000069000007802 */ /* 0x000fe20000000f00 */
[----:B------:R-:W-:-:S07]  /*0670*/  IMAD.MOV.U32 R3, RZ, RZ, R9 ;  /* 0x000000ffff037224 */ /* 0x000fce00078e0009 */
[----:B-----5:R-:W-:Y:S05]  /*0680*/  CALL.REL.NOINC `($_Z18step_single_threadPdS_ddddd$__internal_trig_reduction_slowpathd) ;  /* 0x0000000c00047944 */ /* 0x020fea0003c00000 */
[----:B------:R-:W-:Y:S02]  /*0690*/  IMAD.MOV.U32 R0, RZ, RZ, R4 ;  /* 0x000000ffff007224 */ /* 0x000fe400078e0004 */
[----:B------:R-:W-:Y:S02]  /*06a0*/  IMAD.MOV.U32 R2, RZ, RZ, R6 ;  /* 0x000000ffff027224 */ /* 0x000fe400078e0006 */
[----:B------:R-:W-:-:S07]  /*06b0*/  IMAD.MOV.U32 R3, RZ, RZ, R7 ;  /* 0x000000ffff037224 */ /* 0x000fce00078e0007 */
.L_x_3:
[----:B------:R-:W-:-:S07]  /*06c0*/  VIADD R0, R0, 0x1 ;  /* 0x0000000100007836 */ /* 0x000fce0000000000 */
.L_x_2:
        /* <DEDUP_REMOVED lines=19> */
[C---:B---3--:R-:W-:Y:S01]  /*0800*/  DFMA R4, R20.reuse, R4, R8 ;  /* 0x000000041404722b */ /* 0x048fe20000000008 */
[----:B------:R-:W2:Y:S07]  /*0810*/  LDC.64 R8, c[0x0][0x380] ;  /* 0x0000e000ff087b82 */ /* 0x000eae0000000a00 */
[----:B------:R-:W-:-:S08]  /*0820*/  DFMA R4, R20, R4, R10 ;  /* 0x000000041404722b */ /* 0x000fd0000000000a */
        /* <DEDUP_REMOVED lines=17> */
[----:B------:R0:W5:Y:S01]  /*0940*/  LDG.E.64 R16, desc[UR4][R8.64+0x10] ;  /* 0x0000100408107981 */ /* 0x000162000c1e1b00 */
[----:B------:R-:W-:Y:S01]  /*0950*/  UMOV UR6, 0x7f3321d2 ;  /* 0x7f3321d200067882 */ /* 0x000fe20000000000 */
[----:B------:R-:W-:-:S02]  /*0960*/  UMOV UR7, 0x4012d97c ;  /* 0x4012d97c00077882 */ /* 0x000fc40000000000 */
[----:B--2---:R-:W-:-:S08]  /*0970*/  DADD R4, -R2, UR6 ;  /* 0x0000000602047e29 */ /* 0x004fd00008000100 */
[----:B------:R-:W-:-:S14]  /*0980*/  DSETP.NEU.AND P0, PT, |R4|, +INF , PT ;  /* 0x7ff000000400742a */ /* 0x000fdc0003f0d200 */
[----:B------:R-:W-:Y:S01]  /*0990*/  @!P0 DMUL R2, RZ, R4 ;  /* 0x00000004ff028228 */ /* 0x000fe20000000000 */
[----:B------:R-:W-:Y:S01]  /*09a0*/  @!P0 IMAD.MOV.U32 R0, RZ, RZ, RZ ;  /* 0x000000ffff008224 */ /* 0x000fe200078e00ff */
        /* <DEDUP_REMOVED lines=24> */
.L_x_4:
        /* <DEDUP_REMOVED lines=13> */
[----:B------:R-:W-:Y:S01]  /*0c00*/  DMUL R18, R2, R2 ;  /* 0x0000000202127228 */ /* 0x000fe20000000000 */
[----:B------:R-:W-:Y:S01]  /*0c10*/  UMOV UR8, 0x47ae147b ;  /* 0x47ae147b00087882 */ /* 0x000fe20000000000 */
[----:B------:R-:W-:Y:S01]  /*0c20*/  UMOV UR9, 0x3f747ae1 ;  /* 0x3f747ae100097882 */ /* 0x000fe20000000000 */
[----:B------:R-:W-:-:S02]  /*0c30*/  FSEL R22, R22, -8.06006814911005101289e+34, !P0 ;  /* 0xf9785eba16167808 */ /* 0x000fc40004000000 */
[----:B------:R-:W-:-:S06]  /*0c40*/  FSEL R23, -R23, 0.11223486810922622681, !P0 ;  /* 0x3de5db6517177808 */ /* 0x000fcc0004000100 */
[----:B--2---:R-:W-:-:S08]  /*0c50*/  DFMA R12, R18, R22, R12 ;  /* 0x00000016120c722b */ /* 0x004fd0000000000c */
[----:B------:R-:W-:-:S08]  /*0c60*/  DFMA R12, R18, R12, R14 ;  /* 0x0000000c120c722b */ /* 0x000fd0000000000e */
[----:B---3--:R-:W-:-:S08]  /*0c70*/  DFMA R8, R18, R12, R8 ;  /* 0x0000000c1208722b */ /* 0x008fd00000000008 */
        /* <DEDUP_REMOVED lines=10> */
[----:B------:R-:W-:Y:S02]  /*0d20*/  FSEL R7, R5, R3, !P0 ;  /* 0x0000000305077208 */ /* 0x000fe40004000000 */
[----:B------:R-:W1:Y:S04]  /*0d30*/  LDC.64 R4, c[0x0][0x388] ;  /* 0x0000e200ff047b82 */ /* 0x000e680000000a00 */
[----:B-----5:R-:W-:-:S04]  /*0d40*/  DFMA R6, R16, R6, R16 ;  /* 0x000000061006722b */ /* 0x020fc80000000010 */
[----:B------:R-:W2:Y:S04]  /*0d50*/  LDC.64 R2, c[0x0][0x380] ;  /* 0x0000e000ff027b82 */ /* 0x000ea80000000a00 */
[----:B0-----:R-:W-:Y:S01]  /*0d60*/  DADD R6, R6, -UR6 ;  /* 0x8000000606067e29 */ /* 0x001fe20008000000 */
[----:B------:R-:W0:Y:S07]  /*0d70*/  LDCU.64 UR6, c[0x0][0x3b0] ;  /* 0x00007600ff0677ac */ /* 0x000e2e0008000a00 */
[----:B------:R-:W-:-:S07]  /*0d80*/  DFMA R6, R6, -UR8, R16 ;  /* 0x8000000806067c2b */ /* 0x000fce0008000010 */
[----:B-1----:R1:W-:Y:S04]  /*0d90*/  STG.E.64 desc[UR4][R4.64+0x10], R6 ;  /* 0x0000100604007986 */ /* 0x0023e8000c101b04 */
[----:B--2---:R-:W2:Y:S04]  /*0da0*/  LDG.E.64 R14, desc[UR4][R2.64+0x8] ;  /* 0x00000804020e7981 */ /* 0x004ea8000c1e1b00 */
[----:B------:R-:W2:Y:S04]  /*0db0*/  LDG.E.64 R16, desc[UR4][R2.64] ;  /* 0x0000000402107981 */ /* 0x000ea8000c1e1b00 */
[----:B------:R-:W3:Y:S04]  /*0dc0*/  LDG.E.64 R8, desc[UR4][R2.64+0x18] ;  /* 0x0000180402087981 */ /* 0x000ee8000c1e1b00 */
[----:B------:R-:W3:Y:S04]  /*0dd0*/  LDG.E.64 R10, desc[UR4][R2.64+0x20] ;  /* 0x00002004020a7981 */ /* 0x000ee8000c1e1b00 */
[----:B------:R-:W4:Y:S01]  /*0de0*/  LDG.E.64 R12, desc[UR4][R2.64+0x10] ;  /* 0x00001004020c7981 */ /* 0x000f22000c1e1b00 */
[----:B--2---:R-:W-:-:S02]  /*0df0*/  DADD R14, R14, -R16 ;  /* 0x000000000e0e7229 */ /* 0x004fc40000000810 */
[----:B---3--:R-:W-:-:S08]  /*0e00*/  DADD R10, R8, R10 ;  /* 0x00000000080a7229 */ /* 0x008fd0000000000a */
[----:B----4-:R-:W-:-:S08]  /*0e10*/  DFMA R10, R10, R12, R14 ;  /* 0x0000000c0a0a722b */ /* 0x010fd0000000000e */
[----:B0-----:R-:W-:-:S08]  /*0e20*/  DADD R10, R10, -UR6 ;  /* 0x800000060a0a7e29 */ /* 0x001fd00008000000 */
[----:B------:R-:W-:-:S07]  /*0e30*/  DFMA R10, R10, -UR8, R8 ;  /* 0x800000080a0a7c2b */ /* 0x000fce0008000008 */
[----:B------:R0:W-:Y:S04]  /*0e40*/  STG.E.64 desc[UR4][R4.64+0x18], R10 ;  /* 0x0000180a04007986 */ /* 0x0001e8000c101b04 */
[----:B------:R-:W1:Y:S04]  /*0e50*/  LDG.E.64 R18, desc[UR4][R2.64+0x20] ;  /* 0x0000200402127981 */ /* 0x000e68000c1e1b00 */
[----:B------:R0:W5:Y:S01]  /*0e60*/  LDG.E.64 R16, desc[UR4][R2.64+0x10] ;  /* 0x0000100402107981 */ /* 0x000162000c1e1b00 */
[----:B------:R-:W-:Y:S01]  /*0e70*/  UMOV UR6, 0x7f3321d2 ;  /* 0x7f3321d200067882 */ /* 0x000fe20000000000 */
[----:B------:R-:W-:-:S02]  /*0e80*/  UMOV UR7, 0x4012d97c ;  /* 0x4012d97c00077882 */ /* 0x000fc40000000000 */
[----:B-1----:R-:W-:-:S08]  /*0e90*/  DADD R6, R18, UR6 ;  /* 0x0000000612067e29 */ /* 0x002fd00008000000 */
        /* <DEDUP_REMOVED lines=26> */
.L_x_5:
        /* <DEDUP_REMOVED lines=31> */
[----:B-----5:R-:W-:-:S08]  /*1230*/  DFMA R16, R16, R2, R16 ;  /* 0x000000021010722b */ /* 0x020fd00000000010 */
[----:B0-----:R-:W-:Y:S01]  /*1240*/  DADD R16, R16, -UR6 ;  /* 0x8000000610107e29 */ /* 0x001fe20008000000 */
[----:B------:R-:W-:Y:S01]  /*1250*/  UMOV UR6, 0x47ae147b ;  /* 0x47ae147b00067882 */ /* 0x000fe20000000000 */
[----:B------:R-:W-:-:S06]  /*1260*/  UMOV UR7, 0x3f747ae1 ;  /* 0x3f747ae100077882 */ /* 0x000fcc0000000000 */
[----:B------:R-:W-:-:S07]  /*1270*/  DFMA R16, R16, -UR6, R18 ;  /* 0x8000000610107c2b */ /* 0x000fce0008000012 */
[----:B-1----:R-:W-:Y:S01]  /*1280*/  STG.E.64 desc[UR4][R4.64+0x20], R16 ;  /* 0x0000201004007986 */ /* 0x002fe2000c101b04 */
[----:B------:R-:W-:Y:S05]  /*1290*/  EXIT ;  /* 0x000000000000794d */ /* 0x000fea0003800000 */
        .type           $_Z18step_single_threadPdS_ddddd$__internal_trig_reduction_slowpathd,@function
        .size           $_Z18step_single_threadPdS_ddddd$__internal_trig_reduction_slowpathd,(.L_x_40 - $_Z18step_single_threadPdS_ddddd$__internal_trig_reduction_slowpathd)
$_Z18step_single_threadPdS_ddddd$__internal_trig_reduction_slowpathd:
[--C-:B------:R-:W-:Y:S01]  /*12a0*/  SHF.R.U32.HI R2, RZ, 0x14, R3.reuse ;  /* 0x00000014ff027819 */ /* 0x100fe20000011603 */
[----:B------:R-:W-:Y:S02]  /*12b0*/  IMAD.MOV.U32 R7, RZ, RZ, R3 ;  /* 0x000000ffff077224 */ /* 0x000fe400078e0003 */
[----:B------:R-:W-:Y:S01]  /*12c0*/  IMAD.MOV.U32 R4, RZ, RZ, RZ ;  /* 0x000000ffff047224 */ /* 0x000fe200078e00ff */
[----:B------:R-:W-:-:S04]  /*12d0*/  LOP3.LUT R5, R2, 0x7ff, RZ, 0xc0, !PT ;  /* 0x000007ff02057812 */ /* 0x000fc800078ec0ff */
[----:B------:R-:W-:-:S13]  /*12e0*/  ISETP.NE.AND P0, PT, R5, 0x7ff, PT ;  /* 0x000007ff0500780c */ /* 0x000fda0003f05270 */
[----:B------:R-:W-:Y:S05]  /*12f0*/  @!P0 BRA `(.L_x_6) ;  /* 0x0000000800508947 */ /* 0x000fea0003800000 */
[----:B------:R-:W-:Y:S01]  /*1300*/  VIADD R4, R5, 0xfffffc00 ;  /* 0xfffffc0005047836 */ /* 0x000fe20000000000 */
[----:B------:R-:W-:-:S04]  /*1310*/  CS2R R14, SRZ ;  /* 0x00000000000e7805 */ /* 0x000fc8000001ff00 */
[----:B------:R-:W-:Y:S02]  /*1320*/  SHF.R.U32.HI R8, RZ, 0x6, R4 ;  /* 0x00000006ff087819 */ /* 0x000fe40000011604 */
[----:B------:R-:W-:Y:S02]  /*1330*/  ISETP.GE.U32.AND P0, PT, R4, 0x80, PT ;  /* 0x000000800400780c */ /* 0x000fe40003f06070 */
[C---:B------:R-:W-:Y:S02]  /*1340*/  IADD3 R5, PT, PT, -R8.reuse, 0x13, RZ ;  /* 0x0000001308057810 */ /* 0x040fe40007ffe1ff */
[----:B------:R-:W-:Y:S02]  /*1350*/  IADD3 R4, PT, PT, -R8, 0xf, RZ ;  /* 0x0000000f08047810 */ /* 0x000fe40007ffe1ff */
[----:B------:R-:W-:-:S04]  /*1360*/  SEL R5, R5, 0x12, P0 ;  /* 0x0000001205057807 */ /* 0x000fc80000000000 */
[----:B------:R-:W-:-:S13]  /*1370*/  ISETP.GE.AND P0, PT, R4, R5, PT ;  /* 0x000000050400720c */ /* 0x000fda0003f06270 */
[----:B------:R-:W-:Y:S05]  /*1380*/  @P0 BRA `(.L_x_7) ;  /* 0x0000000000a40947 */ /* 0x000fea0003800000 */
[----:B------:R-:W0:Y:S01]  /*1390*/  LDC.64 R10, c[0x4][RZ] ;  /* 0x01000000ff0a7b82 */ /* 0x000e220000000a00 */
[C---:B------:R-:W-:Y:S01]  /*13a0*/  SHF.L.U64.HI R9, R6.reuse, 0xb, R7 ;  /* 0x0000000b06097819 */ /* 0x040fe20000010207 */
[----:B------:R-:W-:Y:S01]  /*13b0*/  IMAD.MOV.U32 R7, RZ, RZ, R4 ;  /* 0x000000ffff077224 */ /* 0x000fe200078e0004 */
[----:B------:R-:W-:Y:S01]  /*13c0*/  IADD3 R5, PT, PT, RZ, -R8, -R5 ;  /* 0x80000008ff057210 */ /* 0x000fe20007ffe805 */
[----:B------:R-:W-:Y:S01]  /*13d0*/  IMAD.SHL.U32 R6, R6, 0x800, RZ ;  /* 0x0000080006067824 */ /* 0x000fe200078e00ff */
[----:B------:R-:W-:Y:S01]  /*13e0*/  CS2R R14, SRZ ;  /* 0x00000000000e7805 */ /* 0x000fe2000001ff00 */
[----:B------:R-:W-:Y:S01]  /*13f0*/  IMAD.MOV.U32 R8, RZ, RZ, RZ ;  /* 0x000000ffff087224 */ /* 0x000fe200078e00ff */
[----:B------:R-:W-:Y:S01]  /*1400*/  LOP3.LUT R4, R9, 0x80000000, RZ, 0xfc, !PT ;  /* 0x8000000009047812 */ /* 0x000fe200078efcff */
[----:B------:R-:W1:Y:S01]  /*1410*/  LDCU.64 UR6, c[0x0][0x358] ;  /* 0x00006b00ff0677ac */ /* 0x000e620008000a00 */
[----:B------:R-:W-:-:S05]  /*1420*/  NOP ;  /* 0x0000000000007918 */ /* 0x000fca0000000000 */
.L_x_8:
[----:B0-----:R-:W-:-:S05]  /*1430*/  IMAD.WIDE R22, R7, 0x8, R10 ;  /* 0x0000000807167825 */ /* 0x001fca00078e020a */
[----:B-1----:R-:W2:Y:S01]  /*1440*/  LDG.E.64.CONSTANT R12, desc[UR6][R22.64] ;  /* 0x00000006160c7981 */ /* 0x002ea2000c1e9b00 */
[----:B------:R-:W-:Y:S02]  /*1450*/  VIADD R5, R5, 0x1 ;  /* 0x0000000105057836 */ /* 0x000fe40000000000 */
[----:B------:R-:W-:Y:S02]  /*1460*/  VIADD R7, R7, 0x1 ;  /* 0x0000000107077836 */ /* 0x000fe40000000000 */
[----:B--2---:R-:W-:-:S04]  /*1470*/  IMAD.WIDE.U32 R14, P2, R12, R6, R14 ;  /* 0x000000060c0e7225 */ /* 0x004fc8000784000e */
[----:B------:R-:W-:Y:S02]  /*1480*/  IMAD R21, R12, R4, RZ ;  /* 0x000000040c157224 */ /* 0x000fe400078e02ff */
[----:B------:R-:W-:-:S03]  /*1490*/  IMAD R9, R13, R6, RZ ;  /* 0x000000060d097224 */ /* 0x000fc600078e02ff */
[----:B------:R-:W-:Y:S01]  /*14a0*/  IADD3 R20, P0, PT, R21, R15, RZ ;  /* 0x0000000f15147210 */ /* 0x000fe20007f1e0ff */
[C---:B------:R-:W-:Y:S02]  /*14b0*/  IMAD R21, R8.reuse, 0x8, R1 ;  /* 0x0000000808157824 */ /* 0x040fe400078e0201 */
[----:B------:R-:W-:Y:S01]  /*14c0*/  VIADD R8, R8, 0x1 ;  /* 0x0000000108087836 */ /* 0x000fe20000000000 */
[----:B------:R-:W-:Y:S01]  /*14d0*/  IADD3 R15, P1, PT, R9, R20, RZ ;  /* 0x00000014090f7210 */ /* 0x000fe20007f3e0ff */
[----:B------:R-:W-:-:S04]  /*14e0*/  IMAD.HI.U32 R9, R12, R4, RZ ;  /* 0x000000040c097227 */ /* 0x000fc800078e00ff */
[C---:B------:R-:W-:Y:S01]  /*14f0*/  IMAD.HI.U32 R12, R13.reuse, R6, RZ ;  /* 0x000000060d0c7227 */ /* 0x040fe200078e00ff */
[----:B------:R0:W-:Y:S03]  /*1500*/  STL.64 [R21], R14 ;  /* 0x0000000e15007387 */ /* 0x0001e60000100a00 */
[----:B------:R-:W-:Y:S02]  /*1510*/  IMAD.X R9, RZ, RZ, R9, P2 ;  /* 0x000000ffff097224 */ /* 0x000fe400010e0609 */
[----:B------:R-:W-:-:S03]  /*1520*/  IMAD.HI.U32 R20, R13, R4, RZ ;  /* 0x000000040d147227 */ /* 0x000fc600078e00ff */
[----:B------:R-:W-:Y:S01]  /*1530*/  IADD3.X R12, P0, PT, R12, R9, RZ, P0, !PT ;  /* 0x000000090c0c7210 */ /* 0x000fe2000071e4ff */
[----:B------:R-:W-:-:S04]  /*1540*/  IMAD R13, R13, R4, RZ ;  /* 0x000000040d0d7224 */ /* 0x000fc800078e02ff */
[----:B------:R-:W-:Y:S01]  /*1550*/  IMAD.X R20, RZ, RZ, R20, P0 ;  /* 0x000000ffff147224 */ /* 0x000fe200000e0614 */
[----:B------:R-:W-:Y:S02]  /*1560*/  ISETP.NE.AND P0, PT, R5, -0xf, PT ;  /* 0xfffffff10500780c */ /* 0x000fe40003f05270 */
[----:B------:R-:W-:-:S05]  /*1570*/  IADD3.X R12, P1, PT, R13, R12, RZ, P1, !PT ;  /* 0x0000000c0d0c7210 */ /* 0x000fca0000f3e4ff */
[----:B------:R-:W-:Y:S02]  /*1580*/  IMAD.X R13, RZ, RZ, R20, P1 ;  /* 0x000000ffff0d7224 */ /* 0x000fe400008e0614 */
[----:B0-----:R-:W-:Y:S02]  /*1590*/  IMAD.MOV.U32 R14, RZ, RZ, R12 ;  /* 0x000000ffff0e7224 */ /* 0x001fe400078e000c */
[----:B------:R-:W-:Y:S02]  /*15a0*/  IMAD.MOV.U32 R15, RZ, RZ, R13 ;  /* 0x000000ffff0f7224 */ /* 0x000fe400078e000d */
[----:B------:R-:W-:Y:S05]  /*15b0*/  @P0 BRA `(.L_x_8) ;  /* 0xfffffffc009c0947 */ /* 0x000fea000383ffff */
[----:B------:R-:W-:-:S05]  /*15c0*/  LOP3.LUT R4, R2, 0x7ff, RZ, 0xc0, !PT ;  /* 0x000007ff02047812 */ /* 0x000fca00078ec0ff */
[----:B------:R-:W-:-:S05]  /*15d0*/  VIADD R4, R4, 0xfffffc00 ;  /* 0xfffffc0004047836 */ /* 0x000fca0000000000 */
[----:B------:R-:W-:Y:S02]  /*15e0*/  SHF.R.U32.HI R5, RZ, 0x6, R4 ;  /* 0x00000006ff057819 */ /* 0x000fe40000011604 */
[----:B------:R-:W-:Y:S02]  /*15f0*/  ISETP.GE.U32.AND P0, PT, R4, 0x80, PT ;  /* 0x000000800400780c */ /* 0x000fe40003f06070 */
[----:B------:R-:W-:-:S04]  /*1600*/  IADD3 R5, PT, PT, -R5, 0x13, RZ ;  /* 0x0000001305057810 */ /* 0x000fc80007ffe1ff */
[----:B------:R-:W-:-:S07]  /*1610*/  SEL R4, R5, 0x12, P0 ;  /* 0x0000001205047807 */ /* 0x000fce0000000000 */
.L_x_7:
[C---:B------:R-:W-:Y:S02]  /*1620*/  LOP3.LUT R5, R2.reuse, 0x7ff, RZ, 0xc0, !PT ;  /* 0x000007ff02057812 */ /* 0x040fe400078ec0ff */
[----:B------:R-:W-:-:S03]  /*1630*/  LOP3.LUT P0, R13, R2, 0x3f, RZ, 0xc0, !PT ;  /* 0x0000003f020d7812 */ /* 0x000fc6000780c0ff */
[----:B------:R-:W-:-:S05]  /*1640*/  VIADD R5, R5, 0xfffffc00 ;  /* 0xfffffc0005057836 */ /* 0x000fca0000000000 */
[----:B------:R-:W-:-:S05]  /*1650*/  SHF.R.U32.HI R5, RZ, 0x6, R5 ;  /* 0x00000006ff057819 */ /* 0x000fca0000011605 */
[----:B------:R-:W-:-:S04]  /*1660*/  IMAD.IADD R2, R5, 0x1, R4 ;  /* 0x0000000105027824 */ /* 0x000fc800078e0204 */
[----:B------:R-:W-:-:S05]  /*1670*/  IMAD.U32 R25, R2, 0x8, R1 ;  /* 0x0000000802197824 */ /* 0x000fca00078e0001 */
[----:B------:R0:W-:Y:S04]  /*1680*/  STL.64 [R25+-0x78], R14 ;  /* 0xffff880e19007387 */ /* 0x0001e80000100a00 */
[----:B------:R-:W2:Y:S04]  /*1690*/  @P0 LDL.64 R8, [R1+0x8] ;  /* 0x0000080001080983 */ /* 0x000ea80000100a00 */
[----:B------:R-:W3:Y:S04]  /*16a0*/  LDL.64 R6, [R1+0x10] ;  /* 0x0000100001067983 */ /* 0x000ee80000100a00 */
[----:B------:R-:W4:Y:S01]  /*16b0*/  LDL.64 R4, [R1+0x18] ;  /* 0x0000180001047983 */ /* 0x000f220000100a00 */
[----:B------:R-:W-:-:S02]  /*16c0*/  @P0 LOP3.LUT R2, R13, 0x3f, RZ, 0x3c, !PT ;  /* 0x0000003f0d020812 */ /* 0x000fc400078e3cff */
[--C-:B--2---:R-:W-:Y:S02]  /*16d0*/  @P0 SHF.R.U64 R21, R8, 0x1, R9.reuse ;  /* 0x0000000108150819 */ /* 0x104fe40000001209 */
[----:B------:R-:W-:Y:S02]  /*16e0*/  @P0 SHF.R.U32.HI R23, RZ, 0x1, R9 ;  /* 0x00000001ff170819 */ /* 0x000fe40000011609 */
[C---:B---3--:R-:W-:Y:S02]  /*16f0*/  @P0 SHF.L.U32 R11, R6.reuse, R13, RZ ;  /* 0x0000000d060b0219 */ /* 0x048fe400000006ff */
[----:B------:R-:W-:Y:S02]  /*1700*/  @P0 SHF.R.U64 R12, R21, R2, R23 ;  /* 0x00000002150c0219 */ /* 0x000fe40000001217 */
[--C-:B------:R-:W-:Y:S02]  /*1710*/  @P0 SHF.R.U32.HI R9, RZ, 0x1, R7.reuse ;  /* 0x00000001ff090819 */ /* 0x100fe40000011607 */
[----:B------:R-:W-:-:S02]  /*1720*/  @P0 SHF.R.U64 R8, R6, 0x1, R7 ;  /* 0x0000000106080819 */ /* 0x000fc40000001207 */
[-C--:B------:R-:W-:Y:S02]  /*1730*/  @P0 SHF.L.U64.HI R10, R6, R13.reuse, R7 ;  /* 0x0000000d060a0219 */ /* 0x080fe40000010207 */
[----:B0-----:R-:W-:Y:S02]  /*1740*/  @P0 SHF.R.U32.HI R15, RZ, R2, R23 ;  /* 0x00000002ff0f0219 */ /* 0x001fe40000011617 */
[----:B------:R-:W-:Y:S02]  /*1750*/  @P0 LOP3.LUT R6, R11, R12, RZ, 0xfc, !PT ;  /* 0x0000000c0b060212 */ /* 0x000fe400078efcff */
[----:B----4-:R-:W-:Y:S02]  /*1760*/  @P0 SHF.L.U32 R14, R4, R13, RZ ;  /* 0x0000000d040e0219 */ /* 0x010fe400000006ff */
[----:B------:R-:W-:Y:S01]  /*1770*/  @P0 SHF.R.U64 R21, R8, R2, R9 ;  /* 0x0000000208150219 */ /* 0x000fe20000001209 */
[----:B------:R-:W-:Y:S01]  /*1780*/  IMAD.SHL.U32 R8, R6, 0x4, RZ ;  /* 0x0000000406087824 */ /* 0x000fe200078e00ff */
[----:B------:R-:W-:-:S02]  /*1790*/  @P0 LOP3.LUT R7, R10, R15, RZ, 0xfc, !PT ;  /* 0x0000000f0a070212 */ /* 0x000fc400078efcff */
[----:B------:R-:W-:Y:S02]  /*17a0*/  @P0 SHF.L.U64.HI R13, R4, R13, R5 ;  /* 0x0000000d040d0219 */ /* 0x000fe40000010205 */
[----:B------:R-:W-:Y:S02]  /*17b0*/  @P0 LOP3.LUT R4, R14, R21, RZ, 0xfc, !PT ;  /* 0x000000150e040212 */ /* 0x000fe400078efcff */
[----:B------:R-:W-:Y:S02]  /*17c0*/  @P0 SHF.R.U32.HI R2, RZ, R2, R9 ;  /* 0x00000002ff020219 */ /* 0x000fe40000011609 */
[----:B------:R-:W-:Y:S02]  /*17d0*/  SHF.L.U64.HI R6, R6, 0x2, R7 ;  /* 0x0000000206067819 */ /* 0x000fe40000010207 */
[----:B------:R-:W-:Y:S02]  /*17e0*/  SHF.L.W.U32.HI R10, R7, 0x2, R4 ;  /* 0x00000002070a7819 */ /* 0x000fe40000010e04 */
[----:B------:R-:W-:-:S02]  /*17f0*/  @P0 LOP3.LUT R5, R13, R2, RZ, 0xfc, !PT ;  /* 0x000000020d050212 */ /* 0x000fc400078efcff */
[----:B------:R-:W-:Y:S02]  /*1800*/  IADD3 RZ, P0, PT, RZ, -R8, RZ ;  /* 0x80000008ffff7210 */ /* 0x000fe40007f1e0ff */
[----:B------:R-:W-:Y:S02]  /*1810*/  LOP3.LUT R7, RZ, R6, RZ, 0x33, !PT ;  /* 0x00000006ff077212 */ /* 0x000fe400078e33ff */
[----:B------:R-:W-:Y:S02]  /*1820*/  SHF.L.W.U32.HI R4, R4, 0x2, R5 ;  /* 0x0000000204047819 */ /* 0x000fe40000010e05 */
[----:B------:R-:W-:Y:S02]  /*1830*/  LOP3.LUT R2, RZ, R10, RZ, 0x33, !PT ;  /* 0x0000000aff027212 */ /* 0x000fe400078e33ff */
[----:B------:R-:W-:Y:S02]  /*1840*/  IADD3.X R7, P0, PT, RZ, R7, RZ, P0, !PT ;  /* 0x00000007ff077210 */ /* 0x000fe4000071e4ff */
[----:B------:R-:W-:-:S02]  /*1850*/  LOP3.LUT R11, RZ, R4, RZ, 0x33, !PT ;  /* 0x00000004ff0b7212 */ /* 0x000fc400078e33ff */
[----:B------:R-:W-:Y:S02]  /*1860*/  IADD3.X R9, P1, PT, RZ, R2, RZ, P0, !PT ;  /* 0x00000002ff097210 */ /* 0x000fe4000073e4ff */
[----:B------:R-:W-:-:S03]  /*1870*/  ISETP.GT.U32.AND P2, PT, R10, -0x1, PT ;  /* 0xffffffff0a00780c */ /* 0x000fc60003f44070 */
[----:B------:R-:W-:Y:S01]  /*1880*/  IMAD.X R11, RZ, RZ, R11, P1 ;  /* 0x000000ffff0b7224 */ /* 0x000fe200008e060b */
[----:B------:R-:W-:-:S04]  /*1890*/  ISETP.GT.AND.EX P0, PT, R4, -0x1, PT, P2 ;  /* 0xffffffff0400780c */ /* 0x000fc80003f04320 */
[----:B------:R-:W-:Y:S02]  /*18a0*/  SEL R11, R4, R11, P0 ;  /* 0x0000000b040b7207 */ /* 0x000fe40000000000 */
[----:B------:R-:W-:Y:S02]  /*18b0*/  SEL R10, R10, R9, P0 ;  /* 0x000000090a0a7207 */ /* 0x000fe40000000000 */
[----:B------:R-:W-:Y:S02]  /*18c0*/  ISETP.NE.U32.AND P1, PT, R11, RZ, PT ;  /* 0x000000ff0b00720c */ /* 0x000fe40003f25070 */
[----:B------:R-:W-:Y:S02]  /*18d0*/  SEL R13, R6, R7, P0 ;  /* 0x00000007060d7207 */ /* 0x000fe40000000000 */
[----:B------:R-:W-:Y:S01]  /*18e0*/  SEL R9, R10, R11, !P1 ;  /* 0x0000000b0a097207 */ /* 0x000fe20004800000 */
[----:B------:R-:W-:-:S05]  /*18f0*/  @!P0 IMAD.MOV R8, RZ, RZ, -R8 ;  /* 0x000000ffff088224 */ /* 0x000fca00078e0a08 */
[----:B------:R-:W0:Y:S02]  /*1900*/  FLO.U32 R9, R9 ;  /* 0x0000000900097300 */ /* 0x000e2400000e0000 */
[C---:B0-----:R-:W-:Y:S02]  /*1910*/  IADD3 R12, PT, PT, -R9.reuse, 0x1f, RZ ;  /* 0x0000001f090c7810 */ /* 0x041fe40007ffe1ff */
[----:B------:R-:W-:-:S03]  /*1920*/  IADD3 R2, PT, PT, -R9, 0x3f, RZ ;  /* 0x0000003f09027810 */ /* 0x000fc60007ffe1ff */
[----:B------:R-:W-:-:S05]  /*1930*/  @P1 IMAD.MOV R2, RZ, RZ, R12 ;  /* 0x000000ffff021224 */ /* 0x000fca00078e020c */
[----:B------:R-:W-:-:S13]  /*1940*/  ISETP.NE.AND P1, PT, R2, RZ, PT ;  /* 0x000000ff0200720c */ /* 0x000fda0003f25270 */
[----:B------:R-:W-:Y:S05]  /*1950*/  @!P1 BRA `(.L_x_9) ;  /* 0x0000000000289947 */ /* 0x000fea0003800000 */
[----:B------:R-:W-:Y:S02]  /*1960*/  LOP3.LUT R7, R2, 0x3f, RZ, 0xc0, !PT ;  /* 0x0000003f02077812 */ /* 0x000fe400078ec0ff */
[--C-:B------:R-:W-:Y:S02]  /*1970*/  SHF.R.U64 R9, R8, 0x1, R13.reuse ;  /* 0x0000000108097819 */ /* 0x100fe4000000120d */
[----:B------:R-:W-:Y:S02]  /*1980*/  SHF.R.U32.HI R13, RZ, 0x1, R13 ;  /* 0x00000001ff0d7819 */ /* 0x000fe4000001160d */
[----:B------:R-:W-:Y:S02]  /*1990*/  LOP3.LUT R6, R2, 0x3f, RZ, 0xc, !PT ;  /* 0x0000003f02067812 */ /* 0x000fe400078e0cff */
[CC--:B------:R-:W-:Y:S02]  /*19a0*/  SHF.L.U64.HI R11, R10.reuse, R7.reuse, R11 ;  /* 0x000000070a0b7219 */ /* 0x0c0fe4000001020b */
[----:B------:R-:W-:-:S02]  /*19b0*/  SHF.L.U32 R7, R10, R7, RZ ;  /* 0x000000070a077219 */ /* 0x000fc400000006ff */
[-CC-:B------:R-:W-:Y:S02]  /*19c0*/  SHF.R.U64 R10, R9, R6.reuse, R13.reuse ;  /* 0x00000006090a7219 */ /* 0x180fe4000000120d */
[----:B------:R-:W-:Y:S02]  /*19d0*/  SHF.R.U32.HI R6, RZ, R6, R13 ;  /* 0x00000006ff067219 */ /* 0x000fe4000001160d */
[----:B------:R-:W-:Y:S02]  /*19e0*/  LOP3.LUT R10, R7, R10, RZ, 0xfc, !PT ;  /* 0x0000000a070a7212 */ /* 0x000fe400078efcff */
[----:B------:R-:W-:-:S07]  /*19f0*/  LOP3.LUT R11, R11, R6, RZ, 0xfc, !PT ;  /* 0x000000060b0b7212 */ /* 0x000fce00078efcff */
.L_x_9:
[----:B------:R-:W-:-:S04]  /*1a00*/  IMAD.WIDE.U32 R8, R10, 0x2168c235, RZ ;  /* 0x2168c2350a087825 */ /* 0x000fc800078e00ff */
[----:B------:R-:W-:Y:S01]  /*1a10*/  IMAD.MOV.U32 R6, RZ, RZ, R9 ;  /* 0x000000ffff067224 */ /* 0x000fe200078e0009 */
[----:B------:R-:W-:Y:S01]  /*1a20*/  IADD3 RZ, P1, PT, R8, R8, RZ ;  /* 0x0000000808ff7210 */ /* 0x000fe20007f3e0ff */
[----:B------:R-:W-:Y:S02]  /*1a30*/  IMAD.MOV.U32 R7, RZ, RZ, RZ ;  /* 0x000000ffff077224 */ /* 0x000fe400078e00ff */
[----:B------:R-:W-:-:S04]  /*1a40*/  IMAD.HI.U32 R9, R11, -0x36f0255e, RZ ;  /* 0xc90fdaa20b097827 */ /* 0x000fc800078e00ff */
[----:B------:R-:W-:-:S04]  /*1a50*/  IMAD.WIDE.U32 R6, R10, -0x36f0255e, R6 ;  /* 0xc90fdaa20a067825 */ /* 0x000fc800078e0006 */
[----:B------:R-:W-:-:S04]  /*1a60*/  IMAD.WIDE.U32 R6, P2, R11, 0x2168c235, R6 ;  /* 0x2168c2350b067825 */ /* 0x000fc80007840006 */
[----:B------:R-:W-:Y:S01]  /*1a70*/  IMAD R11, R11, -0x36f0255e, RZ ;  /* 0xc90fdaa20b0b7824 */ /* 0x000fe200078e02ff */
[----:B------:R-:W-:Y:S01]  /*1a80*/  IADD3.X RZ, P1, PT, R6, R6, RZ, P1, !PT ;  /* 0x0000000606ff7210 */ /* 0x000fe20000f3e4ff */
[----:B------:R-:W-:-:S03]  /*1a90*/  IMAD.X R8, RZ, RZ, R9, P2 ;  /* 0x000000ffff087224 */ /* 0x000fc600010e0609 */
[----:B------:R-:W-:-:S04]  /*1aa0*/  IADD3 R7, P2, PT, R11, R7, RZ ;  /* 0x000000070b077210 */ /* 0x000fc80007f5e0ff */
[C---:B------:R-:W-:Y:S01]  /*1ab0*/  ISETP.GT.U32.AND P3, PT, R7.reuse, RZ, PT ;  /* 0x000000ff0700720c */ /* 0x040fe20003f64070 */
[----:B------:R-:W-:Y:S01]  /*1ac0*/  IMAD.X R8, RZ, RZ, R8, P2 ;  /* 0x000000ffff087224 */ /* 0x000fe200010e0608 */
[----:B------:R-:W-:-:S04]  /*1ad0*/  IADD3.X R6, P2, PT, R7, R7, RZ, P1, !PT ;  /* 0x0000000707067210 */ /* 0x000fc80000f5e4ff */
[C---:B------:R-:W-:Y:S01]  /*1ae0*/  ISETP.GT.AND.EX P1, PT, R8.reuse, RZ, PT, P3 ;  /* 0x000000ff0800720c */ /* 0x040fe20003f24330 */
[----:B------:R-:W-:-:S03]  /*1af0*/  IMAD.X R9, R8, 0x1, R8, P2 ;  /* 0x0000000108097824 */ /* 0x000fc600010e0608 */
[----:B------:R-:W-:Y:S02]  /*1b00*/  SEL R6, R6, R7, P1 ;  /* 0x0000000706067207 */ /* 0x000fe40000800000 */
[----:B------:R-:W-:Y:S02]  /*1b10*/  SEL R7, R9, R8, P1 ;  /* 0x0000000809077207 */ /* 0x000fe40000800000 */
[----:B------:R-:W-:Y:S02]  /*1b20*/  IADD3 R6, P2, PT, R6, 0x1, RZ ;  /* 0x0000000106067810 */ /* 0x000fe40007f5e0ff */
[----:B------:R-:W-:Y:S02]  /*1b30*/  SEL R9, RZ, 0xffffffff, !P1 ;  /* 0xffffffffff097807 */ /* 0x000fe40004800000 */
[----:B------:R-:W-:Y:S01]  /*1b40*/  LOP3.LUT P1, R3, R3, 0x80000000, RZ, 0xc0, !PT ;  /* 0x8000000003037812 */ /* 0x000fe2000782c0ff */
[----:B------:R-:W-:Y:S02]  /*1b50*/  IMAD.X R7, RZ, RZ, R7, P2 ;  /* 0x000000ffff077224 */ /* 0x000fe400010e0607 */
[----:B------:R-:W-:Y:S01]  /*1b60*/  IMAD.IADD R2, R9, 0x1, -R2 ;  /* 0x0000000109027824 */ /* 0x000fe200078e0a02 */
[----:B------:R-:W-:-:S02]  /*1b70*/  SHF.R.U32.HI R9, RZ, 0x1e, R5 ;  /* 0x0000001eff097819 */ /* 0x000fc40000011605 */
[----:B------:R-:W-:Y:S01]  /*1b80*/  SHF.R.U64 R6, R6, 0xa, R7 ;  /* 0x0000000a06067819 */ /* 0x000fe20000001207 */
[----:B------:R-:W-:Y:S01]  /*1b90*/  IMAD.SHL.U32 R2, R2, 0x100000, RZ ;  /* 0x0010000002027824 */ /* 0x000fe200078e00ff */
[----:B------:R-:W-:Y:S02]  /*1ba0*/  LEA.HI R4, R4, R9, RZ, 0x1 ;  /* 0x0000000904047211 */ /* 0x000fe400078f08ff */
[----:B------:R-:W-:Y:S02]  /*1bb0*/  IADD3 R6, P2, PT, R6, 0x1, RZ ;  /* 0x0000000106067810 */ /* 0x000fe40007f5e0ff */
[----:B------:R-:W-:Y:S01]  /*1bc0*/  @!P0 LOP3.LUT R3, R3, 0x80000000, RZ, 0x3c, !PT ;  /* 0x8000000003038812 */ /* 0x000fe200078e3cff */
[----:B------:R-:W-:Y:S01]  /*1bd0*/  @P1 IMAD.MOV R4, RZ, RZ, -R4 ;  /* 0x000000ffff041224 */ /* 0x000fe200078e0a04 */
[----:B------:R-:W-:-:S04]  /*1be0*/  LEA.HI.X R7, R7, RZ, RZ, 0x16, P2 ;  /* 0x000000ff07077211 */ /* 0x000fc800010fb4ff */
[--C-:B------:R-:W-:Y:S02]  /*1bf0*/  SHF.R.U64 R6, R6, 0x1, R7.reuse ;  /* 0x0000000106067819 */ /* 0x100fe40000001207 */
[----:B------:R-:W-:Y:S02]  /*1c00*/  SHF.R.U32.HI R5, RZ, 0x1, R7 ;  /* 0x00000001ff057819 */ /* 0x000fe40000011607 */
[----:B------:R-:W-:-:S04]  /*1c10*/  IADD3 R6, P2, P3, RZ, RZ, R6 ;  /* 0x000000ffff067210 */ /* 0x000fc80007b5e006 */
[----:B------:R-:W-:-:S04]  /*1c20*/  IADD3.X R2, PT, PT, R2, 0x3fe00000, R5, P2, P3 ;  /* 0x3fe0000002027810 */ /* 0x000fc800017e6405 */
[----:B------:R-:W-:-:S07]  /*1c30*/  LOP3.LUT R7, R2, R3, RZ, 0xfc, !PT ;  /* 0x0000000302077212 */ /* 0x000fce00078efcff */
.L_x_6:
[----:B------:R-:W-:Y:S02]  /*1c40*/  IMAD.MOV.U32 R2, RZ, RZ, R0 ;  /* 0x000000ffff027224 */ /* 0x000fe400078e0000 */
[----:B------:R-:W-:-:S04]  /*1c50*/  IMAD.MOV.U32 R3, RZ, RZ, 0x0 ;  /* 0x00000000ff037424 */ /* 0x000fc800078e00ff */
[----:B------:R-:W-:Y:S05]  /*1c60*/  RET.REL.NODEC R2 `(_Z18step_single_threadPdS_ddddd) ;  /* 0xffffffe002e47950 */ /* 0x000fea0003c3ffff */
.L_x_10:
[----:B------:R-:W-:-:S00]  /*1c70*/  BRA `(.L_x_10) ;  /* 0xfffffffc00fc7947 */ /* 0x000fc0000383ffff */
[----:B------:R-:W-:-:S00]  /*1c80*/  NOP ;  /* 0x0000000000007918 */ /* 0x000fc00000000000 */
[----:B------:R-:W-:-:S00]  /*1c90*/  NOP ;  /* 0x0000000000007918 */ /* 0x000fc00000000000 */
[----:B------:R-:W-:-:S00]  /*1ca0*/  NOP ;  /* 0x0000000000007918 */ /* 0x000fc00000000000 */
[----:B------:R-:W-:-:S00]  /*1cb0*/  NOP ;  /* 0x0000000000007918 */ /* 0x000fc00000000000 */
[----:B------:R-:W-:-:S00]  /*1cc0*/  NOP ;  /* 0x0000000000007918 */ /* 0x000fc00000000000 */
[----:B------:R-:W-:-:S00]  /*1cd0*/  NOP ;  /* 0x0000000000007918 */ /* 0x000fc00000000000 */
[----:B------:R-:W-:-:S00]  /*1ce0*/  NOP ;  /* 0x0000000000007918 */ /* 0x000fc00000000000 */
[----:B------:R-:W-:-:S00]  /*1cf0*/  NOP ;  /* 0x0000000000007918 */ /* 0x000fc00000000000 */
.L_x_40:


//--------------------- .text._Z20step_multiple_threadPdS_ddddd --------------------------
	.section	.text._Z20step_multiple_threadPdS_ddddd,"ax",@progbits
	.align	128
        .global         _Z20step_multiple_threadPdS_ddddd
        .type           _Z20step_multiple_threadPdS_ddddd,@function
        .size           _Z20step_multiple_threadPdS_ddddd,(.L_x_41 - _Z20step_multiple_threadPdS_ddddd)
        .other          _Z20step_multiple_threadPdS_ddddd,@"STO_CUDA_ENTRY STV_DEFAULT"
_Z20step_multiple_threadPdS_ddddd:
.text._Z20step_multiple_threadPdS_ddddd:
[----:B------:R-:W0:Y:S01]  /*0000*/  LDC R1, c[0x0][0x37c] ;  /* 0x0000df00ff017b82 */ /* 0x000e220000000800 */
[----:B------:R-:W1:Y:S07]  /*0010*/  S2R R3, SR_TID.X ;  /* 0x0000000000037919 */ /* 0x000e6e0000002100 */
[----:B------:R-:W1:Y:S01]  /*0020*/  S2UR UR6, SR_CTAID.X ;  /* 0x00000000000679c3 */ /* 0x000e620000002500 */
[----:B------:R-:W2:Y:S01]  /*0030*/  LDCU.64 UR4, c[0x0][0x358] ;  /* 0x00006b00ff0477ac */ /* 0x000ea20008000a00 */
[----:B------:R-:W-:Y:S01]  /*0040*/  BSSY.RECONVERGENT B0, `(.L_x_11) ;  /* 0x00000ec000007945 */ /* 0x000fe20003800200 */
[----:B0-----:R-:W-:-:S05]  /*0050*/  VIADD R1, R1, 0xffffffd8 ;  /* 0xffffffd801017836 */ /* 0x001fca0000000000 */
[----:B------:R-:W1:Y:S02]  /*0060*/  LDC R0, c[0x0][0x360] ;  /* 0x0000d800ff007b82 */ /* 0x000e640000000800 */
[----:B-1----:R-:W-:-:S05]  /*0070*/  IMAD R0, R0, UR6, R3 ;  /* 0x0000000600007c24 */ /* 0x002fca000f8e0203 */
[----:B------:R-:W-:-:S13]  /*0080*/  ISETP.GT.AND P0, PT, R0, 0x1, PT ;  /* 0x000000010000780c */ /* 0x000fda0003f04270 */
[----:B--2---:R-:W-:Y:S05]  /*0090*/  @P0 BRA `(.L_x_12) ;  /* 0x0000000800640947 */ /* 0x004fea0003800000 */
[----:B------:R-:W-:-:S05]  /*00a0*/  VIMNMX.U32 R0, PT, PT, R0, 0x2, PT ;  /* 0x0000000200007848 */ /* 0x000fca0003fe0000 */
[----:B------:R-:W-:-:S04]  /*00b0*/  IMAD.SHL.U32 R0, R0, 0x4, RZ ;  /* 0x0000000400007824 */ /* 0x000fc800078e00ff */
[----:B------:R-:W0:Y:S02]  /*00c0*/  LDC R2, c[0x2][R0] ;  /* 0x0080000000027b82 */ /* 0x000e240000000800 */
[----:B0-----:R-:W-:-:S04]  /*00d0*/  SHF.R.S32.HI R3, RZ, 0x1f, R2 ;  /* 0x0000001fff037819 */ /* 0x001fc80000011402 */
.L_x_31:
[----:B------:R-:W-:Y:S05]  /*00e0*/  BRX R2 -0xf0                                                                              (*"BRANCH_TARGETS .L_x_32,.L_x_33,.L_x_34"*) ;  /* 0xfffffffc02c47949 */ /* 0x000fea000383ffff */
.L_x_33:
[----:B------:R-:W0:Y:S02]  /*00f0*/  LDC.64 R6, c[0x0][0x380] ;  /* 0x0000e000ff067b82 */ /* 0x000e240000000a00 */
[----:B0-----:R-:W2:Y:S04]  /*0100*/  LDG.E.64 R2, desc[UR4][R6.64+0x20] ;  /* 0x0000200406027981 */ /* 0x001ea8000c1e1b00 */
        /* <DEDUP_REMOVED lines=25> */
[----:B------:R-:W-:Y:S01]  /*02a0*/  BSSY.RECONVERGENT B1, `(.L_x_15) ;  /* 0x0000004000017945 */ /* 0x000fe20003800200 */
[----:B------:R-:W-:Y:S01]  /*02b0*/  IMAD.MOV.U32 R3, RZ, RZ, R5 ;  /* 0x000000ffff037224 */ /* 0x000fe200078e0005 */
[----:B------:R-:W-:-:S07]  /*02c0*/  MOV R0, 0x2e0 ;  /* 0x000002e000007802 */ /* 0x000fce0000000f00 */
[----:B-----5:R-:W-:Y:S05]  /*02d0*/  CALL.REL.NOINC `($_Z20step_multiple_threadPdS_ddddd$__internal_trig_reduction_slowpathd) ;  /* 0x0000001000747944 */ /* 0x020fea0003c00000 */
[----:B------:R-:W-:Y:S05]  /*02e0*/  BSYNC.RECONVERGENT B1 ;  /* 0x0000000000017941 */ /* 0x000fea0003800200 */
.L_x_15:
[----:B------:R-:W-:Y:S02]  /*02f0*/  IMAD.MOV.U32 R0, RZ, RZ, R4 ;  /* 0x000000ffff007224 */ /* 0x000fe400078e0004 */
[----:B------:R-:W-:Y:S02]  /*0300*/  IMAD.MOV.U32 R2, RZ, RZ, R6 ;  /* 0x000000ffff027224 */ /* 0x000fe400078e0006 */
[----:B------:R-:W-:-:S07]  /*0310*/  IMAD.MOV.U32 R3, RZ, RZ, R7 ;  /* 0x000000ffff037224 */ /* 0x000fce00078e0007 */
.L_x_14:
[----:B------:R-:W-:-:S07]  /*0320*/  VIADD R0, R0, 0x1 ;  /* 0x0000000100007836 */ /* 0x000fce0000000000 */
.L_x_13:
        /* <DEDUP_REMOVED lines=38> */
.L_x_32:
[----:B------:R-:W0:Y:S02]  /*0590*/  LDC.64 R6, c[0x0][0x380] ;  /* 0x0000e000ff067b82 */ /* 0x000e240000000a00 */
[----:B0-----:R-:W2:Y:S04]  /*05a0*/  LDG.E.64 R2, desc[UR4][R6.64+0x18] ;  /* 0x0000180406027981 */ /* 0x001ea8000c1e1b00 */
        /* <DEDUP_REMOVED lines=30> */
.L_x_18:
[----:B------:R-:W-:Y:S02]  /*0790*/  IMAD.MOV.U32 R0, RZ, RZ, R4 ;  /* 0x000000ffff007224 */ /* 0x000fe400078e0004 */
[----:B------:R-:W-:Y:S02]  /*07a0*/  IMAD.MOV.U32 R2, RZ, RZ, R6 ;  /* 0x000000ffff027224 */ /* 0x000fe400078e0006 */
[----:B------:R-:W-:-:S07]  /*07b0*/  IMAD.MOV.U32 R3, RZ, RZ, R7 ;  /* 0x000000ffff037224 */ /* 0x000fce00078e0007 */
.L_x_17:
[----:B------:R-:W-:-:S07]  /*07c0*/  VIADD R0, R0, 0x1 ;  /* 0x0000000100007836 */ /* 0x000fce0000000000 */
.L_x_16:
        /* <DEDUP_REMOVED lines=38> */
.L_x_12:
[----:B------:R-:W-:-:S05]  /*0a30*/  IMAD.MOV.U32 R3, RZ, RZ, -0x2 ;  /* 0xfffffffeff037424 */ /* 0x000fca00078e00ff */
[----:B------:R-:W-:-:S05]  /*0a40*/  VIADDMNMX.U32 R0, R0, R3, 0x3, PT ;  /* 0x0000000300007446 */ /* 0x000fca0003800003 */
[----:B------:R-:W-:-:S04]  /*0a50*/  IMAD.SHL.U32 R0, R0, 0x4, RZ ;  /* 0x0000000400007824 */ /* 0x000fc800078e00ff */
[----:B------:R-:W0:Y:S02]  /*0a60*/  LDC R2, c[0x2][R0+0xc] ;  /* 0x0080030000027b82 */ /* 0x000e240000000800 */
[----:B0-----:R-:W-:-:S04]  /*0a70*/  SHF.R.S32.HI R3, RZ, 0x1f, R2 ;  /* 0x0000001fff037819 */ /* 0x001fc80000011402 */
.L_x_35:
[----:B------:R-:W-:Y:S05]  /*0a80*/  BRX R2 -0xa90                                                                             (*"BRANCH_TARGETS .L_x_36,.L_x_37,.L_x_38,.L_x_34"*) ;  /* 0xfffffff4025c7949 */ /* 0x000fea000383ffff */
.L_x_38:
[----:B------:R-:W0:Y:S02]  /*0a90*/  LDC.64 R6, c[0x0][0x380] ;  /* 0x0000e000ff067b82 */ /* 0x000e240000000a00 */
[----:B0-----:R-:W2:Y:S04]  /*0aa0*/  LDG.E.64 R18, desc[UR4][R6.64+0x20] ;  /* 0x0000200406127981 */ /* 0x001ea8000c1e1b00 */
[----:B------:R0:W5:Y:S01]  /*0ab0*/  LDG.E.64 R16, desc[UR4][R6.64+0x10] ;  /* 0x0000100406107981 */ /* 0x000162000c1e1b00 */
[----:B------:R-:W-:Y:S01]  /*0ac0*/  UMOV UR6, 0x7f3321d2 ;  /* 0x7f3321d200067882 */ /* 0x000fe20000000000 */
[----:B------:R-:W-:Y:S02]  /*0ad0*/  UMOV UR7, 0x4012d97c ;  /* 0x4012d97c00077882 */ /* 0x000fe40000000000 */
[----:B--2---:R-:W-:-:S08]  /*0ae0*/  DADD R4, R18, UR6 ;  /* 0x0000000612047e29 */ /* 0x004fd00008000000 */
        /* <DEDUP_REMOVED lines=25> */
.L_x_20:
[----:B------:R-:W-:Y:S02]  /*0c80*/  IMAD.MOV.U32 R0, RZ, RZ, R4 ;  /* 0x000000ffff007224 */ /* 0x000fe400078e0004 */
[----:B------:R-:W-:Y:S02]  /*0c90*/  IMAD.MOV.U32 R2, RZ, RZ, R6 ;  /* 0x000000ffff027224 */ /* 0x000fe400078e0006 */
[----:B------:R-:W-:-:S07]  /*0ca0*/  IMAD.MOV.U32 R3, RZ, RZ, R7 ;  /* 0x000000ffff037224 */ /* 0x000fce00078e0007 */
.L_x_19:
        /* <DEDUP_REMOVED lines=36> */
[----:B-1----:R0:W-:Y:S04]  /*0ef0*/  STG.E.64 desc[UR4][R4.64+0x20], R16 ;  /* 0x0000201004007986 */ /* 0x0021e8000c101b04 */
.L_x_34:
[----:B------:R-:W-:Y:S05]  /*0f00*/  BSYNC.RECONVERGENT B0 ;  /* 0x0000000000007941 */ /* 0x000fea0003800200 */
.L_x_11:
[----:B------:R-:W-:Y:S05]  /*0f10*/  EXIT ;  /* 0x000000000000794d */ /* 0x000fea0003800000 */
.L_x_36:
[----:B------:R-:W0:Y:S02]  /*0f20*/  LDC.64 R6, c[0x0][0x380] ;  /* 0x0000e000ff067b82 */ /* 0x000e240000000a00 */
[----:B0-----:R-:W2:Y:S04]  /*0f30*/  LDG.E.64 R2, desc[UR4][R6.64+0x18] ;  /* 0x0000180406027981 */ /* 0x001ea8000c1e1b00 */
[----:B------:R0:W5:Y:S01]  /*0f40*/  LDG.E.64 R16, desc[UR4][R6.64+0x10] ;  /* 0x0000100406107981 */ /* 0x000162000c1e1b00 */
[----:B------:R-:W-:Y:S01]  /*0f50*/  UMOV UR6, 0x7f3321d2 ;  /* 0x7f3321d200067882 */ /* 0x000fe20000000000 */
[----:B------:R-:W-:Y:S02]  /*0f60*/  UMOV UR7, 0x4012d97c ;  /* 0x4012d97c00077882 */ /* 0x000fe40000000000 */
        /* <DEDUP_REMOVED lines=26> */
.L_x_22:
[----:B------:R-:W-:Y:S02]  /*1110*/  IMAD.MOV.U32 R0, RZ, RZ, R4 ;  /* 0x000000ffff007224 */ /* 0x000fe400078e0004 */
[----:B------:R-:W-:Y:S02]  /*1120*/  IMAD.MOV.U32 R2, RZ, RZ, R6 ;  /* 0x000000ffff027224 */ /* 0x000fe400078e0006 */
[----:B------:R-:W-:-:S07]  /*1130*/  IMAD.MOV.U32 R3, RZ, RZ, R7 ;  /* 0x000000ffff037224 */ /* 0x000fce00078e0007 */
.L_x_21:
        /* <DEDUP_REMOVED lines=38> */
.L_x_37:
[----:B------:R-:W0:Y:S01]  /*13a0*/  LDC.64 R12, c[0x0][0x380] ;  /* 0x0000e000ff0c7b82 */ /* 0x000e220000000a00 */
[----:B------:R-:W1:Y:S01]  /*13b0*/  LDCU.64 UR6, c[0x0][0x3b0] ;  /* 0x00007600ff0677ac */ /* 0x000e620008000a00 */
[----:B0-----:R-:W2:Y:S04]  /*13c0*/  LDG.E.64 R8, desc[UR4][R12.64+0x8] ;  /* 0x000008040c087981 */ /* 0x001ea8000c1e1b00 */
[----:B------:R-:W2:Y:S04]  /*13d0*/  LDG.E.64 R10, desc[UR4][R12.64] ;  /* 0x000000040c0a7981 */ /* 0x000ea8000c1e1b00 */
[----:B------:R-:W3:Y:S04]  /*13e0*/  LDG.E.64 R2, desc[UR4][R12.64+0x18] ;  /* 0x000018040c027981 */ /* 0x000ee8000c1e1b00 */
[----:B------:R-:W3:Y:S04]  /*13f0*/  LDG.E.64 R4, desc[UR4][R12.64+0x20] ;  /* 0x000020040c047981 */ /* 0x000ee8000c1e1b00 */
[----:B------:R-:W4:Y:S01]  /*1400*/  LDG.E.64 R6, desc[UR4][R12.64+0x10] ;  /* 0x000010040c067981 */ /* 0x000f22000c1e1b00 */
[----:B--2---:R-:W-:Y:S01]  /*1410*/  DADD R8, R8, -R10 ;  /* 0x0000000008087229 */ /* 0x004fe2000000080a */
[----:B------:R-:W0:Y:S01]  /*1420*/  LDC.64 R10, c[0x0][0x388] ;  /* 0x0000e200ff0a7b82 */ /* 0x000e220000000a00 */
[----:B---3--:R-:W-:-:S08]  /*1430*/  DADD R4, R2, R4 ;  /* 0x0000000002047229 */ /* 0x008fd00000000004 */
[----:B----4-:R-:W-:-:S08]  /*1440*/  DFMA R4, R4, R6, R8 ;  /* 0x000000060404722b */ /* 0x010fd00000000008 */
[----:B-1----:R-:W-:Y:S01]  /*1450*/  DADD R4, R4, -UR6 ;  /* 0x8000000604047e29 */ /* 0x002fe20008000000 */
[----:B------:R-:W-:Y:S01]  /*1460*/  UMOV UR6, 0x47ae147b ;  /* 0x47ae147b00067882 */ /* 0x000fe20000000000 */
[----:B------:R-:W-:-:S06]  /*1470*/  UMOV UR7, 0x3f747ae1 ;  /* 0x3f747ae100077882 */ /* 0x000fcc0000000000 */
[----:B------:R-:W-:-:S07]  /*1480*/  DFMA R4, R4, -UR6, R2 ;  /* 0x8000000604047c2b */ /* 0x000fce0008000002 */
[----:B0-----:R-:W-:Y:S01]  /*1490*/  STG.E.64 desc[UR4][R10.64+0x18], R4 ;  /* 0x000018040a007986 */ /* 0x001fe2000c101b04 */
[----:B------:R-:W-:Y:S05]  /*14a0*/  EXIT ;  /* 0x000000000000794d */ /* 0x000fea0003800000 */
        .type           $_Z20step_multiple_threadPdS_ddddd$__internal_trig_reduction_slowpathd,@function
        .size           $_Z20step_multiple_threadPdS_ddddd$__internal_trig_reduction_slowpathd,(.L_x_41 - $_Z20step_multiple_threadPdS_ddddd$__internal_trig_reduction_slowpathd)
$_Z20step_multiple_threadPdS_ddddd$__internal_trig_reduction_slowpathd:
[--C-:B------:R-:W-:Y:S01]  /*14b0*/  SHF.R.U32.HI R2, RZ, 0x14, R3.reuse ;  /* 0x00000014ff027819 */ /* 0x100fe20000011603 */
[----:B------:R-:W-:Y:S02]  /*14c0*/  IMAD.MOV.U32 R6, RZ, RZ, R4 ;  /* 0x000000ffff067224 */ /* 0x000fe400078e0004 */
[----:B------:R-:W-:Y:S01]  /*14d0*/  IMAD.MOV.U32 R7, RZ, RZ, R3 ;  /* 0x000000ffff077224 */ /* 0x000fe200078e0003 */
[----:B------:R-:W-:Y:S01]  /*14e0*/  LOP3.LUT R5, R2, 0x7ff, RZ, 0xc0, !PT ;  /* 0x000007ff02057812 */ /* 0x000fe200078ec0ff */
[----:B------:R-:W-:-:S03]  /*14f0*/  IMAD.MOV.U32 R4, RZ, RZ, RZ ;  /* 0x000000ffff047224 */ /* 0x000fc600078e00ff */
[----:B------:R-:W-:-:S13]  /*1500*/  ISETP.NE.AND P0, PT, R5, 0x7ff, PT ;  /* 0x000007ff0500780c */ /* 0x000fda0003f05270 */
[----:B------:R-:W-:Y:S05]  /*1510*/  @!P0 BRA `(.L_x_23) ;  /* 0x00000008006c8947 */ /* 0x000fea0003800000 */
[----:B------:R-:W-:Y:S01]  /*1520*/  VIADD R4, R5, 0xfffffc00 ;  /* 0xfffffc0005047836 */ /* 0x000fe20000000000 */
[----:B------:R-:W-:Y:S01]  /*1530*/  BSSY.RECONVERGENT B2, `(.L_x_24) ;  /* 0x0000035000027945 */ /* 0x000fe20003800200 */
[----:B------:R-:W-:-:S03]  /*1540*/  CS2R R14, SRZ ;  /* 0x00000000000e7805 */ /* 0x000fc6000001ff00 */
        /* <DEDUP_REMOVED lines=9> */
[----:B------:R-:W-:Y:S01]  /*15e0*/  BSSY.RECONVERGENT B3, `(.L_x_26) ;  /* 0x0000023000037945 */ /* 0x000fe20003800200 */
[----:B------:R-:W-:Y:S01]  /*15f0*/  IADD3 R5, PT, PT, RZ, -R8, -R5 ;  /* 0x80000008ff057210 */ /* 0x000fe20007ffe805 */
[----:B------:R-:W-:Y:S01]  /*1600*/  IMAD.MOV.U32 R7, RZ, RZ, R4 ;  /* 0x000000ffff077224 */ /* 0x000fe200078e0004 */
[----:B------:R-:W-:Y:S01]  /*1610*/  CS2R R14, SRZ ;  /* 0x00000000000e7805 */ /* 0x000fe2000001ff00 */
[----:B------:R-:W-:Y:S01]  /*1620*/  IMAD.SHL.U32 R6, R6, 0x800, RZ ;  /* 0x0000080006067824 */ /* 0x000fe200078e00ff */
[----:B------:R-:W-:Y:S01]  /*1630*/  LOP3.LUT R4, R9, 0x80000000, RZ, 0xfc, !PT ;  /* 0x8000000009047812 */ /* 0x000fe200078efcff */
[----:B------:R-:W-:-:S07]  /*1640*/  IMAD.MOV.U32 R8, RZ, RZ, RZ ;  /* 0x000000ffff087224 */ /* 0x000fce00078e00ff */
.L_x_27:
[----:B------:R-:W1:Y:S01]  /*1650*/  LDC.64 R12, c[0x4][RZ] ;  /* 0x01000000ff0c7b82 */ /* 0x000e620000000a00 */
[----:B0-----:R-:W-:Y:S02]  /*1660*/  R2UR UR6, R10 ;  /* 0x000000000a0672ca */ /* 0x001fe400000e0000 */
[----:B------:R-:W-:Y:S01]  /*1670*/  R2UR UR7, R11 ;  /* 0x000000000b0772ca */ /* 0x000fe200000e0000 */
[----:B-1----:R-:W-:-:S12]  /*1680*/  IMAD.WIDE R22, R7, 0x8, R12 ;  /* 0x0000000807167825 */ /* 0x002fd800078e020c */
[----:B------:R-:W2:Y:S01]  /*1690*/  LDG.E.64.CONSTANT R12, desc[UR6][R22.64] ;  /* 0x00000006160c7981 */ /* 0x000ea2000c1e9b00 */
        /* <DEDUP_REMOVED lines=23> */
[----:B------:R-:W-:Y:S05]  /*1810*/  BSYNC.RECONVERGENT B3 ;  /* 0x0000000000037941 */ /* 0x000fea0003800200 */
.L_x_26:
[----:B------:R-:W-:-:S05]  /*1820*/  LOP3.LUT R4, R2, 0x7ff, RZ, 0xc0, !PT ;  /* 0x000007ff02047812 */ /* 0x000fca00078ec0ff */
[----:B------:R-:W-:-:S05]  /*1830*/  VIADD R4, R4, 0xfffffc00 ;  /* 0xfffffc0004047836 */ /* 0x000fca0000000000 */
[----:B------:R-:W-:Y:S02]  /*1840*/  SHF.R.U32.HI R5, RZ, 0x6, R4 ;  /* 0x00000006ff057819 */ /* 0x000fe40000011604 */
[----:B------:R-:W-:Y:S02]  /*1850*/  ISETP.GE.U32.AND P0, PT, R4, 0x80, PT ;  /* 0x000000800400780c */ /* 0x000fe40003f06070 */
[----:B------:R-:W-:-:S04]  /*1860*/  IADD3 R5, PT, PT, -R5, 0x13, RZ ;  /* 0x0000001305057810 */ /* 0x000fc80007ffe1ff */
[----:B------:R-:W-:-:S07]  /*1870*/  SEL R4, R5, 0x12, P0 ;  /* 0x0000001205047807 */ /* 0x000fce0000000000 */
.L_x_25:
[----:B------:R-:W-:Y:S05]  /*1880*/  BSYNC.RECONVERGENT B2 ;  /* 0x0000000000027941 */ /* 0x000fea0003800200 */
.L_x_24:
        /* <DEDUP_REMOVED lines=10> */
[----:B------:R-:W-:Y:S01]  /*1930*/  @P0 LOP3.LUT R2, R13, 0x3f, RZ, 0x3c, !PT ;  /* 0x0000003f0d020812 */ /* 0x000fe200078e3cff */
[----:B------:R-:W-:Y:S01]  /*1940*/  BSSY.RECONVERGENT B2, `(.L_x_28) ;  /* 0x0000034000027945 */ /* 0x000fe20003800200 */
[----:B--2---:R-:W-:-:S02]  /*1950*/  @P0 SHF.R.U64 R21, R8, 0x1, R9 ;  /* 0x0000000108150819 */ /* 0x004fc40000001209 */
[----:B------:R-:W-:Y:S02]  /*1960*/  @P0 SHF.R.U32.HI R23, RZ, 0x1, R9 ;  /* 0x00000001ff170819 */ /* 0x000fe40000011609 */
[CC--:B---3--:R-:W-:Y:S02]  /*1970*/  @P0 SHF.L.U32 R11, R6.reuse, R13.reuse, RZ ;  /* 0x0000000d060b0219 */ /* 0x0c8fe400000006ff */
[----:B------:R-:W-:Y:S02]  /*1980*/  @P0 SHF.R.U64 R12, R21, R2, R23 ;  /* 0x00000002150c0219 */ /* 0x000fe40000001217 */
[--C-:B------:R-:W-:Y:S02]  /*1990*/  @P0 SHF.R.U32.HI R9, RZ, 0x1, R7.reuse ;  /* 0x00000001ff090819 */ /* 0x100fe40000011607 */
[C-C-:B------:R-:W-:Y:S02]  /*19a0*/  @P0 SHF.R.U64 R8, R6.reuse, 0x1, R7.reuse ;  /* 0x0000000106080819 */ /* 0x140fe40000001207 */
[----:B------:R-:W-:-:S02]  /*19b0*/  @P0 SHF.L.U64.HI R10, R6, R13, R7 ;  /* 0x0000000d060a0219 */ /* 0x000fc40000010207 */
[----:B0-----:R-:W-:Y:S02]  /*19c0*/  @P0 SHF.R.U32.HI R15, RZ, R2, R23 ;  /* 0x00000002ff0f0219 */ /* 0x001fe40000011617 */
[----:B------:R-:W-:Y:S02]  /*19d0*/  @P0 LOP3.LUT R6, R11, R12, RZ, 0xfc, !PT ;  /* 0x0000000c0b060212 */ /* 0x000fe400078efcff */
[----:B----4-:R-:W-:Y:S02]  /*19e0*/  @P0 SHF.L.U32 R14, R4, R13, RZ ;  /* 0x0000000d040e0219 */ /* 0x010fe400000006ff */
[----:B------:R-:W-:Y:S01]  /*19f0*/  @P0 SHF.R.U64 R21, R8, R2, R9 ;  /* 0x0000000208150219 */ /* 0x000fe20000001209 */
[----:B------:R-:W-:Y:S01]  /*1a00*/  IMAD.SHL.U32 R8, R6, 0x4, RZ ;  /* 0x0000000406087824 */ /* 0x000fe200078e00ff */
[----:B------:R-:W-:Y:S02]  /*1a10*/  @P0 LOP3.LUT R7, R10, R15, RZ, 0xfc, !PT ;  /* 0x0000000f0a070212 */ /* 0x000fe400078efcff */
[----:B------:R-:W-:-:S02]  /*1a20*/  @P0 SHF.L.U64.HI R13, R4, R13, R5 ;  /* 0x0000000d040d0219 */ /* 0x000fc40000010205 */
[----:B------:R-:W-:Y:S02]  /*1a30*/  @P0 LOP3.LUT R4, R14, R21, RZ, 0xfc, !PT ;  /* 0x000000150e040212 */ /* 0x000fe400078efcff */
[----:B------:R-:W-:Y:S02]  /*1a40*/  @P0 SHF.R.U32.HI R2, RZ, R2, R9 ;  /* 0x00000002ff020219 */ /* 0x000fe40000011609 */
[----:B------:R-:W-:Y:S02]  /*1a50*/  SHF.L.U64.HI R6, R6, 0x2, R7 ;  /* 0x0000000206067819 */ /* 0x000fe40000010207 */
[----:B------:R-:W-:Y:S02]  /*1a60*/  SHF.L.W.U32.HI R10, R7, 0x2, R4 ;  /* 0x00000002070a7819 */ /* 0x000fe40000010e04 */
[----:B------:R-:W-:Y:S02]  /*1a70*/  @P0 LOP3.LUT R5, R13, R2, RZ, 0xfc, !PT ;  /* 0x000000020d050212 */ /* 0x000fe400078efcff */
[----:B------:R-:W-:-:S02]  /*1a80*/  IADD3 RZ, P0, PT, RZ, -R8, RZ ;  /* 0x80000008ffff7210 */ /* 0x000fc40007f1e0ff */
[----:B------:R-:W-:Y:S02]  /*1a90*/  LOP3.LUT R7, RZ, R6, RZ, 0x33, !PT ;  /* 0x00000006ff077212 */ /* 0x000fe400078e33ff */
[----:B------:R-:W-:Y:S02]  /*1aa0*/  SHF.L.W.U32.HI R4, R4, 0x2, R5 ;  /* 0x0000000204047819 */ /* 0x000fe40000010e05 */
[----:B------:R-:W-:Y:S02]  /*1ab0*/  LOP3.LUT R2, RZ, R10, RZ, 0x33, !PT ;  /* 0x0000000aff027212 */ /* 0x000fe400078e33ff */
[----:B------:R-:W-:Y:S02]  /*1ac0*/  IADD3.X R7, P0, PT, RZ, R7, RZ, P0, !PT ;  /* 0x00000007ff077210 */ /* 0x000fe4000071e4ff */
[----:B------:R-:W-:Y:S02]  /*1ad0*/  LOP3.LUT R11, RZ, R4, RZ, 0x33, !PT ;  /* 0x00000004ff0b7212 */ /* 0x000fe400078e33ff */
[----:B------:R-:W-:-:S02]  /*1ae0*/  IADD3.X R9, P1, PT, RZ, R2, RZ, P0, !PT ;  /* 0x00000002ff097210 */ /* 0x000fc4000073e4ff */
        /* <DEDUP_REMOVED lines=25> */
.L_x_29:
[----:B------:R-:W-:Y:S05]  /*1c80*/  BSYNC.RECONVERGENT B2 ;  /* 0x0000000000027941 */ /* 0x000fea0003800200 */
.L_x_28:
        /* <DEDUP_REMOVED lines=36> */
.L_x_23:
[----:B------:R-:W-:Y:S02]  /*1ed0*/  IMAD.MOV.U32 R2, RZ, RZ, R0 ;  /* 0x000000ffff027224 */ /* 0x000fe400078e0000 */
[----:B------:R-:W-:-:S04]  /*1ee0*/  IMAD.MOV.U32 R3, RZ, RZ, 0x0 ;  /* 0x00000000ff037424 */ /* 0x000fc800078e00ff */
[----:B------:R-:W-:Y:S05]  /*1ef0*/  RET.REL.NODEC R2 `(_Z20step_multiple_threadPdS_ddddd) ;  /* 0xffffffe002407950 */ /* 0x000fea0003c3ffff */
.L_x_30:
        /* <DEDUP_REMOVED lines=16> */
.L_x_41:


//--------------------- .nv.global.init           --------------------------
	.section	.nv.global.init,"aw",@progbits
	.align	16
.nv.global.init:
	.type		__cudart_sin_cos_coeffs,@object
	.size		__cudart_sin_cos_coeffs,(__cudart_i2opi_d - __cudart_sin_cos_coeffs)
__cudart_sin_cos_coeffs:
        /*0000*/ 	.byte	0x46, 0xd2, 0xb0, 0x2c, 0xf1, 0xe5, 0x5a, 0xbe, 0x92, 0xe3, 0xac, 0x69, 0xe3, 0x1d, 0xc7, 0x3e
        /*0010*/ 	.byte	0xa1, 0x62, 0xdb, 0x19, 0xa0, 0x01, 0x2a, 0xbf, 0x18, 0x08, 0x11, 0x11, 0x11, 0x11, 0x81, 0x3f
        /*0020*/ 	.byte	0x54, 0x55, 0x55, 0x55, 0x55, 0x55, 0xc5, 0xbf, 0x00, 0x00, 0x00, 0x00, 0x00, 0x00, 0x00, 0x00
        /*0030*/ 	.byte	0x00, 0x00, 0x00, 0x00, 0x00, 0x00, 0x00, 0x00, 0x64, 0x81, 0xfd, 0x20, 0x83, 0xff, 0xa8, 0xbd
        /*0040*/ 	.byte	0x28, 0x85, 0xef, 0xc1, 0xa7, 0xee, 0x21, 0x3e, 0xd9, 0xe6, 0x06, 0x8e, 0x4f, 0x7e, 0x92, 0xbe
        /*0050*/ 	.byte	0xe9, 0xbc, 0xdd, 0x19, 0xa0, 0x01, 0xfa, 0x3e, 0x47, 0x5d, 0xc1, 0x16, 0x6c, 0xc1, 0x56, 0xbf
        /*0060*/ 	.byte	0x51, 0x55, 0x55, 0x55, 0x55, 0x55, 0xa5, 0x3f, 0x00, 0x00, 0x00, 0x00, 0x00, 0x00, 0xe0, 0xbf
        /*0070*/ 	.byte	0x00, 0x00, 0x00, 0x00, 0x00, 0x00, 0xf0, 0x3f, 0x00, 0x00, 0x00, 0x00, 0x00, 0x00, 0x00, 0x00
	.type		__cudart_i2opi_d,@object
	.size		__cudart_i2opi_d,(.L_0 - __cudart_i2opi_d)
__cudart_i2opi_d:
        /* <DEDUP_REMOVED lines=9> */
.L_0:


//--------------------- .nv.shared.reserved.0     --------------------------
	.section	.nv.shared.reserved.0,"aw",@nobits
	.weak		__nv_reservedSMEM_offset_0_alias
	.size		__nv_reservedSMEM_offset_0_alias, 0, 64
	.other		__nv_reservedSMEM_offset_0_alias,@"STO_CUDA_RESERVED_SHARED STV_DEFAULT"
__nv_reservedSMEM_offset_0_alias:
	.zero		0
	.zero		64


//--------------------- .nv.constant0._Z18step_single_threadPdS_ddddd --------------------------
	.section	.nv.constant0._Z18step_single_threadPdS_ddddd,"a",@progbits
	.sectionflags	@""
	.align	4
.nv.constant0._Z18step_single_threadPdS_ddddd:
	.zero		952


//--------------------- .nv.constant0._Z20step_multiple_threadPdS_ddddd --------------------------
	.section	.nv.constant0._Z20step_multiple_threadPdS_ddddd,"a",@progbits
	.sectionflags	@""
	.align	4
.nv.constant0._Z20step_multiple_threadPdS_ddddd:
	.zero		952


//--------------------- SYMBOLS --------------------------

	.type		.nv.reservedSmem.offset0,@object
	.size		.nv.reservedSmem.offset0,0x4
